//
// Generated by NVIDIA NVVM Compiler
//
// Compiler Build ID: CL-36424714
// Cuda compilation tools, release 13.0, V13.0.88
// Based on NVVM 20.0.0
//

.version 9.0
.target sm_100
.address_size 64

	// .globl	_ZN4micm4cuda22AddForcingTerms_kernelEPdS1_S1_mmmPmS2_S2_S2_S1_

.visible .entry _ZN4micm4cuda22AddForcingTerms_kernelEPdS1_S1_mmmPmS2_S2_S2_S1_(
	.param .u64 .ptr .align 1 _ZN4micm4cuda22AddForcingTerms_kernelEPdS1_S1_mmmPmS2_S2_S2_S1__param_0,
	.param .u64 .ptr .align 1 _ZN4micm4cuda22AddForcingTerms_kernelEPdS1_S1_mmmPmS2_S2_S2_S1__param_1,
	.param .u64 .ptr .align 1 _ZN4micm4cuda22AddForcingTerms_kernelEPdS1_S1_mmmPmS2_S2_S2_S1__param_2,
	.param .u64 _ZN4micm4cuda22AddForcingTerms_kernelEPdS1_S1_mmmPmS2_S2_S2_S1__param_3,
	.param .u64 _ZN4micm4cuda22AddForcingTerms_kernelEPdS1_S1_mmmPmS2_S2_S2_S1__param_4,
	.param .u64 _ZN4micm4cuda22AddForcingTerms_kernelEPdS1_S1_mmmPmS2_S2_S2_S1__param_5,
	.param .u64 .ptr .align 1 _ZN4micm4cuda22AddForcingTerms_kernelEPdS1_S1_mmmPmS2_S2_S2_S1__param_6,
	.param .u64 .ptr .align 1 _ZN4micm4cuda22AddForcingTerms_kernelEPdS1_S1_mmmPmS2_S2_S2_S1__param_7,
	.param .u64 .ptr .align 1 _ZN4micm4cuda22AddForcingTerms_kernelEPdS1_S1_mmmPmS2_S2_S2_S1__param_8,
	.param .u64 .ptr .align 1 _ZN4micm4cuda22AddForcingTerms_kernelEPdS1_S1_mmmPmS2_S2_S2_S1__param_9,
	.param .u64 .ptr .align 1 _ZN4micm4cuda22AddForcingTerms_kernelEPdS1_S1_mmmPmS2_S2_S2_S1__param_10
)
{
	.reg .pred 	%p<18>;
	.reg .b32 	%r<5>;
	.reg .b64 	%rd<169>;
	.reg .b64 	%fd<56>;

	ld.param.u64 	%rd44, [_ZN4micm4cuda22AddForcingTerms_kernelEPdS1_S1_mmmPmS2_S2_S2_S1__param_0];
	ld.param.u64 	%rd51, [_ZN4micm4cuda22AddForcingTerms_kernelEPdS1_S1_mmmPmS2_S2_S2_S1__param_1];
	ld.param.u64 	%rd52, [_ZN4micm4cuda22AddForcingTerms_kernelEPdS1_S1_mmmPmS2_S2_S2_S1__param_2];
	ld.param.u64 	%rd45, [_ZN4micm4cuda22AddForcingTerms_kernelEPdS1_S1_mmmPmS2_S2_S2_S1__param_3];
	ld.param.u64 	%rd46, [_ZN4micm4cuda22AddForcingTerms_kernelEPdS1_S1_mmmPmS2_S2_S2_S1__param_4];
	ld.param.u64 	%rd47, [_ZN4micm4cuda22AddForcingTerms_kernelEPdS1_S1_mmmPmS2_S2_S2_S1__param_6];
	ld.param.u64 	%rd53, [_ZN4micm4cuda22AddForcingTerms_kernelEPdS1_S1_mmmPmS2_S2_S2_S1__param_7];
	ld.param.u64 	%rd48, [_ZN4micm4cuda22AddForcingTerms_kernelEPdS1_S1_mmmPmS2_S2_S2_S1__param_8];
	ld.param.u64 	%rd49, [_ZN4micm4cuda22AddForcingTerms_kernelEPdS1_S1_mmmPmS2_S2_S2_S1__param_9];
	ld.param.u64 	%rd50, [_ZN4micm4cuda22AddForcingTerms_kernelEPdS1_S1_mmmPmS2_S2_S2_S1__param_10];
	cvta.to.global.u64 	%rd1, %rd51;
	cvta.to.global.u64 	%rd2, %rd53;
	cvta.to.global.u64 	%rd3, %rd52;
	mov.u32 	%r1, %ctaid.x;
	mov.u32 	%r2, %ntid.x;
	mov.u32 	%r3, %tid.x;
	mad.lo.s32 	%r4, %r1, %r2, %r3;
	cvt.u64.u32 	%rd4, %r4;
	setp.le.u64 	%p1, %rd45, %rd4;
	setp.eq.s64 	%p2, %rd46, 0;
	or.pred  	%p3, %p1, %p2;
	@%p3 bra 	$L__BB0_22;
	cvta.to.global.u64 	%rd5, %rd44;
	cvta.to.global.u64 	%rd6, %rd47;
	cvta.to.global.u64 	%rd7, %rd48;
	cvta.to.global.u64 	%rd8, %rd49;
	cvta.to.global.u64 	%rd9, %rd50;
	mov.b64 	%rd155, 0;
	mov.u64 	%rd156, %rd155;
	mov.u64 	%rd157, %rd155;
	mov.u64 	%rd158, %rd155;
$L__BB0_2:
	mad.lo.s64 	%rd55, %rd155, %rd45, %rd4;
	shl.b64 	%rd56, %rd55, 3;
	add.s64 	%rd57, %rd5, %rd56;
	ld.global.f64 	%fd54, [%rd57];
	shl.b64 	%rd58, %rd155, 3;
	add.s64 	%rd14, %rd6, %rd58;
	ld.global.u64 	%rd15, [%rd14];
	setp.eq.s64 	%p4, %rd15, 0;
	@%p4 bra 	$L__BB0_14;
	and.b64  	%rd16, %rd15, 7;
	setp.lt.u64 	%p5, %rd15, 8;
	mov.b64 	%rd159, 0;
	@%p5 bra 	$L__BB0_6;
	and.b64  	%rd159, %rd15, -8;
	shl.b64 	%rd60, %rd158, 3;
	add.s64 	%rd61, %rd2, %rd60;
	add.s64 	%rd162, %rd61, 32;
	mov.u64 	%rd163, %rd159;
$L__BB0_5:
	.pragma "nounroll";
	ld.global.u64 	%rd62, [%rd162+-32];
	mad.lo.s64 	%rd63, %rd62, %rd45, %rd4;
	shl.b64 	%rd64, %rd63, 3;
	add.s64 	%rd65, %rd1, %rd64;
	ld.global.f64 	%fd15, [%rd65];
	mul.f64 	%fd16, %fd54, %fd15;
	ld.global.u64 	%rd66, [%rd162+-24];
	mad.lo.s64 	%rd67, %rd66, %rd45, %rd4;
	shl.b64 	%rd68, %rd67, 3;
	add.s64 	%rd69, %rd1, %rd68;
	ld.global.f64 	%fd17, [%rd69];
	mul.f64 	%fd18, %fd16, %fd17;
	ld.global.u64 	%rd70, [%rd162+-16];
	mad.lo.s64 	%rd71, %rd70, %rd45, %rd4;
	shl.b64 	%rd72, %rd71, 3;
	add.s64 	%rd73, %rd1, %rd72;
	ld.global.f64 	%fd19, [%rd73];
	mul.f64 	%fd20, %fd18, %fd19;
	ld.global.u64 	%rd74, [%rd162+-8];
	mad.lo.s64 	%rd75, %rd74, %rd45, %rd4;
	shl.b64 	%rd76, %rd75, 3;
	add.s64 	%rd77, %rd1, %rd76;
	ld.global.f64 	%fd21, [%rd77];
	mul.f64 	%fd22, %fd20, %fd21;
	ld.global.u64 	%rd78, [%rd162];
	mad.lo.s64 	%rd79, %rd78, %rd45, %rd4;
	shl.b64 	%rd80, %rd79, 3;
	add.s64 	%rd81, %rd1, %rd80;
	ld.global.f64 	%fd23, [%rd81];
	mul.f64 	%fd24, %fd22, %fd23;
	ld.global.u64 	%rd82, [%rd162+8];
	mad.lo.s64 	%rd83, %rd82, %rd45, %rd4;
	shl.b64 	%rd84, %rd83, 3;
	add.s64 	%rd85, %rd1, %rd84;
	ld.global.f64 	%fd25, [%rd85];
	mul.f64 	%fd26, %fd24, %fd25;
	ld.global.u64 	%rd86, [%rd162+16];
	mad.lo.s64 	%rd87, %rd86, %rd45, %rd4;
	shl.b64 	%rd88, %rd87, 3;
	add.s64 	%rd89, %rd1, %rd88;
	ld.global.f64 	%fd27, [%rd89];
	mul.f64 	%fd28, %fd26, %fd27;
	ld.global.u64 	%rd90, [%rd162+24];
	mad.lo.s64 	%rd91, %rd90, %rd45, %rd4;
	shl.b64 	%rd92, %rd91, 3;
	add.s64 	%rd93, %rd1, %rd92;
	ld.global.f64 	%fd29, [%rd93];
	mul.f64 	%fd54, %fd28, %fd29;
	add.s64 	%rd163, %rd163, -8;
	add.s64 	%rd162, %rd162, 64;
	setp.eq.s64 	%p6, %rd163, 0;
	@%p6 bra 	$L__BB0_6;
	bra.uni 	$L__BB0_5;
$L__BB0_6:
	setp.eq.s64 	%p7, %rd16, 0;
	@%p7 bra 	$L__BB0_14;
	and.b64  	%rd20, %rd15, 3;
	setp.lt.u64 	%p8, %rd16, 4;
	@%p8 bra 	$L__BB0_9;
	add.s64 	%rd94, %rd159, %rd158;
	shl.b64 	%rd95, %rd94, 3;
	add.s64 	%rd96, %rd2, %rd95;
	ld.global.u64 	%rd97, [%rd96];
	mad.lo.s64 	%rd98, %rd97, %rd45, %rd4;
	shl.b64 	%rd99, %rd98, 3;
	add.s64 	%rd100, %rd1, %rd99;
	ld.global.f64 	%fd31, [%rd100];
	mul.f64 	%fd32, %fd54, %fd31;
	ld.global.u64 	%rd101, [%rd96+8];
	mad.lo.s64 	%rd102, %rd101, %rd45, %rd4;
	shl.b64 	%rd103, %rd102, 3;
	add.s64 	%rd104, %rd1, %rd103;
	ld.global.f64 	%fd33, [%rd104];
	mul.f64 	%fd34, %fd32, %fd33;
	ld.global.u64 	%rd105, [%rd96+16];
	mad.lo.s64 	%rd106, %rd105, %rd45, %rd4;
	shl.b64 	%rd107, %rd106, 3;
	add.s64 	%rd108, %rd1, %rd107;
	ld.global.f64 	%fd35, [%rd108];
	mul.f64 	%fd36, %fd34, %fd35;
	ld.global.u64 	%rd109, [%rd96+24];
	mad.lo.s64 	%rd110, %rd109, %rd45, %rd4;
	shl.b64 	%rd111, %rd110, 3;
	add.s64 	%rd112, %rd1, %rd111;
	ld.global.f64 	%fd37, [%rd112];
	mul.f64 	%fd54, %fd36, %fd37;
	add.s64 	%rd159, %rd159, 4;
$L__BB0_9:
	setp.eq.s64 	%p9, %rd20, 0;
	@%p9 bra 	$L__BB0_14;
	setp.eq.s64 	%p10, %rd20, 1;
	@%p10 bra 	$L__BB0_12;
	add.s64 	%rd113, %rd159, %rd158;
	shl.b64 	%rd114, %rd113, 3;
	add.s64 	%rd115, %rd2, %rd114;
	ld.global.u64 	%rd116, [%rd115];
	mad.lo.s64 	%rd117, %rd116, %rd45, %rd4;
	shl.b64 	%rd118, %rd117, 3;
	add.s64 	%rd119, %rd1, %rd118;
	ld.global.f64 	%fd39, [%rd119];
	mul.f64 	%fd40, %fd54, %fd39;
	ld.global.u64 	%rd120, [%rd115+8];
	mad.lo.s64 	%rd121, %rd120, %rd45, %rd4;
	shl.b64 	%rd122, %rd121, 3;
	add.s64 	%rd123, %rd1, %rd122;
	ld.global.f64 	%fd41, [%rd123];
	mul.f64 	%fd54, %fd40, %fd41;
	add.s64 	%rd159, %rd159, 2;
$L__BB0_12:
	and.b64  	%rd124, %rd15, 1;
	setp.eq.b64 	%p11, %rd124, 1;
	not.pred 	%p12, %p11;
	@%p12 bra 	$L__BB0_14;
	add.s64 	%rd125, %rd159, %rd158;
	shl.b64 	%rd126, %rd125, 3;
	add.s64 	%rd127, %rd2, %rd126;
	ld.global.u64 	%rd128, [%rd127];
	mad.lo.s64 	%rd129, %rd128, %rd45, %rd4;
	shl.b64 	%rd130, %rd129, 3;
	add.s64 	%rd131, %rd1, %rd130;
	ld.global.f64 	%fd42, [%rd131];
	mul.f64 	%fd54, %fd54, %fd42;
$L__BB0_14:
	mov.b64 	%rd168, 0;
	@%p4 bra 	$L__BB0_17;
	mov.b64 	%rd165, 0;
$L__BB0_16:
	add.s64 	%rd134, %rd165, %rd158;
	shl.b64 	%rd135, %rd134, 3;
	add.s64 	%rd136, %rd2, %rd135;
	ld.global.u64 	%rd137, [%rd136];
	mad.lo.s64 	%rd138, %rd137, %rd45, %rd4;
	shl.b64 	%rd139, %rd138, 3;
	add.s64 	%rd140, %rd3, %rd139;
	ld.global.f64 	%fd43, [%rd140];
	sub.f64 	%fd44, %fd43, %fd54;
	st.global.f64 	[%rd140], %fd44;
	add.s64 	%rd165, %rd165, 1;
	ld.global.u64 	%rd168, [%rd14];
	setp.lt.u64 	%p14, %rd165, %rd168;
	@%p14 bra 	$L__BB0_16;
$L__BB0_17:
	shl.b64 	%rd142, %rd155, 3;
	add.s64 	%rd30, %rd7, %rd142;
	ld.global.u64 	%rd143, [%rd30];
	setp.eq.s64 	%p15, %rd143, 0;
	mov.b64 	%rd167, 0;
	@%p15 bra 	$L__BB0_21;
	mov.b64 	%rd166, 0;
$L__BB0_19:
	add.s64 	%rd145, %rd166, %rd157;
	shl.b64 	%rd146, %rd145, 3;
	add.s64 	%rd147, %rd8, %rd146;
	ld.global.u64 	%rd148, [%rd147];
	mad.lo.s64 	%rd149, %rd148, %rd45, %rd4;
	add.s64 	%rd150, %rd166, %rd156;
	shl.b64 	%rd151, %rd150, 3;
	add.s64 	%rd152, %rd9, %rd151;
	ld.global.f64 	%fd45, [%rd152];
	shl.b64 	%rd153, %rd149, 3;
	add.s64 	%rd154, %rd3, %rd153;
	ld.global.f64 	%fd46, [%rd154];
	fma.rn.f64 	%fd47, %fd54, %fd45, %fd46;
	st.global.f64 	[%rd154], %fd47;
	add.s64 	%rd166, %rd166, 1;
	ld.global.u64 	%rd167, [%rd30];
	setp.lt.u64 	%p16, %rd166, %rd167;
	@%p16 bra 	$L__BB0_19;
	ld.global.u64 	%rd168, [%rd14];
$L__BB0_21:
	add.s64 	%rd158, %rd168, %rd158;
	add.s64 	%rd157, %rd167, %rd157;
	add.s64 	%rd156, %rd167, %rd156;
	add.s64 	%rd155, %rd155, 1;
	setp.ne.s64 	%p17, %rd155, %rd46;
	@%p17 bra 	$L__BB0_2;
$L__BB0_22:
	ret;

}
	// .globl	_ZN4micm4cuda23AddJacobianTerms_kernelEPdS1_mmS1_PmS2_S2_S1_S2_
.visible .entry _ZN4micm4cuda23AddJacobianTerms_kernelEPdS1_mmS1_PmS2_S2_S1_S2_(
	.param .u64 .ptr .align 1 _ZN4micm4cuda23AddJacobianTerms_kernelEPdS1_mmS1_PmS2_S2_S1_S2__param_0,
	.param .u64 .ptr .align 1 _ZN4micm4cuda23AddJacobianTerms_kernelEPdS1_mmS1_PmS2_S2_S1_S2__param_1,
	.param .u64 _ZN4micm4cuda23AddJacobianTerms_kernelEPdS1_mmS1_PmS2_S2_S1_S2__param_2,
	.param .u64 _ZN4micm4cuda23AddJacobianTerms_kernelEPdS1_mmS1_PmS2_S2_S1_S2__param_3,
	.param .u64 .ptr .align 1 _ZN4micm4cuda23AddJacobianTerms_kernelEPdS1_mmS1_PmS2_S2_S1_S2__param_4,
	.param .u64 .ptr .align 1 _ZN4micm4cuda23AddJacobianTerms_kernelEPdS1_mmS1_PmS2_S2_S1_S2__param_5,
	.param .u64 .ptr .align 1 _ZN4micm4cuda23AddJacobianTerms_kernelEPdS1_mmS1_PmS2_S2_S1_S2__param_6,
	.param .u64 .ptr .align 1 _ZN4micm4cuda23AddJacobianTerms_kernelEPdS1_mmS1_PmS2_S2_S1_S2__param_7,
	.param .u64 .ptr .align 1 _ZN4micm4cuda23AddJacobianTerms_kernelEPdS1_mmS1_PmS2_S2_S1_S2__param_8,
	.param .u64 .ptr .align 1 _ZN4micm4cuda23AddJacobianTerms_kernelEPdS1_mmS1_PmS2_S2_S1_S2__param_9
)
{
	.reg .pred 	%p<33>;
	.reg .b32 	%r<5>;
	.reg .b64 	%rd<211>;
	.reg .b64 	%fd<84>;

	ld.param.u64 	%rd62, [_ZN4micm4cuda23AddJacobianTerms_kernelEPdS1_mmS1_PmS2_S2_S1_S2__param_1];
	ld.param.u64 	%rd57, [_ZN4micm4cuda23AddJacobianTerms_kernelEPdS1_mmS1_PmS2_S2_S1_S2__param_2];
	ld.param.u64 	%rd58, [_ZN4micm4cuda23AddJacobianTerms_kernelEPdS1_mmS1_PmS2_S2_S1_S2__param_3];
	ld.param.u64 	%rd63, [_ZN4micm4cuda23AddJacobianTerms_kernelEPdS1_mmS1_PmS2_S2_S1_S2__param_4];
	ld.param.u64 	%rd64, [_ZN4micm4cuda23AddJacobianTerms_kernelEPdS1_mmS1_PmS2_S2_S1_S2__param_6];
	ld.param.u64 	%rd61, [_ZN4micm4cuda23AddJacobianTerms_kernelEPdS1_mmS1_PmS2_S2_S1_S2__param_8];
	ld.param.u64 	%rd65, [_ZN4micm4cuda23AddJacobianTerms_kernelEPdS1_mmS1_PmS2_S2_S1_S2__param_9];
	cvta.to.global.u64 	%rd1, %rd62;
	cvta.to.global.u64 	%rd2, %rd64;
	cvta.to.global.u64 	%rd3, %rd63;
	cvta.to.global.u64 	%rd4, %rd65;
	mov.u32 	%r1, %ctaid.x;
	mov.u32 	%r2, %ntid.x;
	mov.u32 	%r3, %tid.x;
	mad.lo.s32 	%r4, %r1, %r2, %r3;
	cvt.u64.u32 	%rd5, %r4;
	setp.le.u64 	%p1, %rd57, %rd5;
	setp.eq.s64 	%p2, %rd58, 0;
	or.pred  	%p3, %p1, %p2;
	@%p3 bra 	$L__BB1_53;
	cvta.to.global.u64 	%rd6, %rd61;
	mov.b64 	%rd188, 0;
	mov.u64 	%rd202, %rd188;
	mov.u64 	%rd190, %rd188;
	mov.u64 	%rd191, %rd188;
$L__BB1_2:
	ld.param.u64 	%rd187, [_ZN4micm4cuda23AddJacobianTerms_kernelEPdS1_mmS1_PmS2_S2_S1_S2__param_7];
	ld.param.u64 	%rd186, [_ZN4micm4cuda23AddJacobianTerms_kernelEPdS1_mmS1_PmS2_S2_S1_S2__param_5];
	cvta.to.global.u64 	%rd11, %rd187;
	cvta.to.global.u64 	%rd67, %rd186;
	shl.b64 	%rd68, %rd188, 3;
	add.s64 	%rd12, %rd67, %rd68;
	ld.global.u64 	%rd192, [%rd12];
	setp.ne.s64 	%p4, %rd192, 0;
	@%p4 bra 	$L__BB1_4;
	add.s64 	%rd184, %rd11, %rd68;
	ld.global.u64 	%rd208, [%rd184];
	mov.b64 	%rd192, 0;
	bra.uni 	$L__BB1_52;
$L__BB1_4:
	ld.param.u64 	%rd185, [_ZN4micm4cuda23AddJacobianTerms_kernelEPdS1_mmS1_PmS2_S2_S1_S2__param_0];
	mad.lo.s64 	%rd70, %rd188, %rd57, %rd5;
	cvta.to.global.u64 	%rd71, %rd185;
	shl.b64 	%rd72, %rd70, 3;
	add.s64 	%rd15, %rd71, %rd72;
	add.s64 	%rd16, %rd11, %rd68;
	mov.b64 	%rd193, 0;
$L__BB1_5:
	ld.global.f64 	%fd76, [%rd15];
	setp.lt.u64 	%p5, %rd192, 8;
	mov.b64 	%rd195, 0;
	@%p5 bra 	$L__BB1_24;
	shl.b64 	%rd76, %rd191, 3;
	add.s64 	%rd77, %rd2, %rd76;
	add.s64 	%rd198, %rd77, 32;
	and.b64  	%rd195, %rd192, -8;
	mov.b64 	%rd200, 0;
	mov.u64 	%rd199, %rd193;
$L__BB1_7:
	.pragma "nounroll";
	setp.eq.s64 	%p6, %rd199, 0;
	@%p6 bra 	$L__BB1_9;
	ld.global.u64 	%rd78, [%rd198+-32];
	mad.lo.s64 	%rd79, %rd78, %rd57, %rd5;
	shl.b64 	%rd80, %rd79, 3;
	add.s64 	%rd81, %rd1, %rd80;
	ld.global.f64 	%fd40, [%rd81];
	mul.f64 	%fd76, %fd76, %fd40;
$L__BB1_9:
	add.s64 	%rd82, %rd200, 1;
	setp.eq.s64 	%p7, %rd82, %rd193;
	@%p7 bra 	$L__BB1_11;
	ld.global.u64 	%rd83, [%rd198+-24];
	mad.lo.s64 	%rd84, %rd83, %rd57, %rd5;
	shl.b64 	%rd85, %rd84, 3;
	add.s64 	%rd86, %rd1, %rd85;
	ld.global.f64 	%fd41, [%rd86];
	mul.f64 	%fd76, %fd76, %fd41;
$L__BB1_11:
	add.s64 	%rd87, %rd200, 2;
	setp.eq.s64 	%p8, %rd87, %rd193;
	@%p8 bra 	$L__BB1_13;
	ld.global.u64 	%rd88, [%rd198+-16];
	mad.lo.s64 	%rd89, %rd88, %rd57, %rd5;
	shl.b64 	%rd90, %rd89, 3;
	add.s64 	%rd91, %rd1, %rd90;
	ld.global.f64 	%fd42, [%rd91];
	mul.f64 	%fd76, %fd76, %fd42;
$L__BB1_13:
	add.s64 	%rd92, %rd200, 3;
	setp.eq.s64 	%p9, %rd92, %rd193;
	@%p9 bra 	$L__BB1_15;
	ld.global.u64 	%rd93, [%rd198+-8];
	mad.lo.s64 	%rd94, %rd93, %rd57, %rd5;
	shl.b64 	%rd95, %rd94, 3;
	add.s64 	%rd96, %rd1, %rd95;
	ld.global.f64 	%fd43, [%rd96];
	mul.f64 	%fd76, %fd76, %fd43;
$L__BB1_15:
	add.s64 	%rd97, %rd200, 4;
	setp.eq.s64 	%p10, %rd97, %rd193;
	@%p10 bra 	$L__BB1_17;
	ld.global.u64 	%rd98, [%rd198];
	mad.lo.s64 	%rd99, %rd98, %rd57, %rd5;
	shl.b64 	%rd100, %rd99, 3;
	add.s64 	%rd101, %rd1, %rd100;
	ld.global.f64 	%fd44, [%rd101];
	mul.f64 	%fd76, %fd76, %fd44;
$L__BB1_17:
	add.s64 	%rd102, %rd200, 5;
	setp.eq.s64 	%p11, %rd102, %rd193;
	@%p11 bra 	$L__BB1_19;
	ld.global.u64 	%rd103, [%rd198+8];
	mad.lo.s64 	%rd104, %rd103, %rd57, %rd5;
	shl.b64 	%rd105, %rd104, 3;
	add.s64 	%rd106, %rd1, %rd105;
	ld.global.f64 	%fd45, [%rd106];
	mul.f64 	%fd76, %fd76, %fd45;
$L__BB1_19:
	add.s64 	%rd107, %rd200, 6;
	setp.eq.s64 	%p12, %rd107, %rd193;
	@%p12 bra 	$L__BB1_21;
	ld.global.u64 	%rd108, [%rd198+16];
	mad.lo.s64 	%rd109, %rd108, %rd57, %rd5;
	shl.b64 	%rd110, %rd109, 3;
	add.s64 	%rd111, %rd1, %rd110;
	ld.global.f64 	%fd46, [%rd111];
	mul.f64 	%fd76, %fd76, %fd46;
$L__BB1_21:
	add.s64 	%rd112, %rd200, 7;
	setp.eq.s64 	%p13, %rd112, %rd193;
	@%p13 bra 	$L__BB1_23;
	ld.global.u64 	%rd113, [%rd198+24];
	mad.lo.s64 	%rd114, %rd113, %rd57, %rd5;
	shl.b64 	%rd115, %rd114, 3;
	add.s64 	%rd116, %rd1, %rd115;
	ld.global.f64 	%fd47, [%rd116];
	mul.f64 	%fd76, %fd76, %fd47;
$L__BB1_23:
	add.s64 	%rd200, %rd200, 8;
	add.s64 	%rd199, %rd199, -8;
	add.s64 	%rd198, %rd198, 64;
	setp.eq.s64 	%p14, %rd200, %rd195;
	@%p14 bra 	$L__BB1_24;
	bra.uni 	$L__BB1_7;
$L__BB1_24:
	and.b64  	%rd117, %rd192, 7;
	setp.eq.s64 	%p15, %rd117, 0;
	@%p15 bra 	$L__BB1_45;
	and.b64  	%rd118, %rd192, 7;
	setp.lt.u64 	%p16, %rd118, 4;
	@%p16 bra 	$L__BB1_35;
	setp.eq.s64 	%p17, %rd195, %rd193;
	add.s64 	%rd119, %rd195, %rd191;
	shl.b64 	%rd120, %rd119, 3;
	add.s64 	%rd23, %rd2, %rd120;
	@%p17 bra 	$L__BB1_28;
	ld.global.u64 	%rd121, [%rd23];
	mad.lo.s64 	%rd122, %rd121, %rd57, %rd5;
	shl.b64 	%rd123, %rd122, 3;
	add.s64 	%rd124, %rd1, %rd123;
	ld.global.f64 	%fd49, [%rd124];
	mul.f64 	%fd76, %fd76, %fd49;
$L__BB1_28:
	add.s64 	%rd125, %rd195, 1;
	setp.eq.s64 	%p18, %rd125, %rd193;
	@%p18 bra 	$L__BB1_30;
	ld.global.u64 	%rd126, [%rd23+8];
	mad.lo.s64 	%rd127, %rd126, %rd57, %rd5;
	shl.b64 	%rd128, %rd127, 3;
	add.s64 	%rd129, %rd1, %rd128;
	ld.global.f64 	%fd50, [%rd129];
	mul.f64 	%fd76, %fd76, %fd50;
$L__BB1_30:
	add.s64 	%rd130, %rd195, 2;
	setp.eq.s64 	%p19, %rd130, %rd193;
	@%p19 bra 	$L__BB1_32;
	ld.global.u64 	%rd131, [%rd23+16];
	mad.lo.s64 	%rd132, %rd131, %rd57, %rd5;
	shl.b64 	%rd133, %rd132, 3;
	add.s64 	%rd134, %rd1, %rd133;
	ld.global.f64 	%fd51, [%rd134];
	mul.f64 	%fd76, %fd76, %fd51;
$L__BB1_32:
	add.s64 	%rd135, %rd195, 3;
	setp.eq.s64 	%p20, %rd135, %rd193;
	@%p20 bra 	$L__BB1_34;
	ld.global.u64 	%rd136, [%rd23+24];
	mad.lo.s64 	%rd137, %rd136, %rd57, %rd5;
	shl.b64 	%rd138, %rd137, 3;
	add.s64 	%rd139, %rd1, %rd138;
	ld.global.f64 	%fd52, [%rd139];
	mul.f64 	%fd76, %fd76, %fd52;
$L__BB1_34:
	add.s64 	%rd195, %rd195, 4;
$L__BB1_35:
	and.b64  	%rd26, %rd192, 3;
	setp.eq.s64 	%p21, %rd26, 0;
	@%p21 bra 	$L__BB1_45;
	setp.eq.s64 	%p22, %rd26, 1;
	@%p22 bra 	$L__BB1_42;
	setp.eq.s64 	%p23, %rd195, %rd193;
	@%p23 bra 	$L__BB1_39;
	add.s64 	%rd140, %rd195, %rd191;
	shl.b64 	%rd141, %rd140, 3;
	add.s64 	%rd142, %rd2, %rd141;
	ld.global.u64 	%rd143, [%rd142];
	mad.lo.s64 	%rd144, %rd143, %rd57, %rd5;
	shl.b64 	%rd145, %rd144, 3;
	add.s64 	%rd146, %rd1, %rd145;
	ld.global.f64 	%fd54, [%rd146];
	mul.f64 	%fd76, %fd76, %fd54;
$L__BB1_39:
	add.s64 	%rd147, %rd195, 1;
	setp.eq.s64 	%p24, %rd147, %rd193;
	@%p24 bra 	$L__BB1_41;
	add.s64 	%rd148, %rd195, %rd191;
	shl.b64 	%rd149, %rd148, 3;
	add.s64 	%rd150, %rd2, %rd149;
	ld.global.u64 	%rd151, [%rd150+8];
	mad.lo.s64 	%rd152, %rd151, %rd57, %rd5;
	shl.b64 	%rd153, %rd152, 3;
	add.s64 	%rd154, %rd1, %rd153;
	ld.global.f64 	%fd55, [%rd154];
	mul.f64 	%fd76, %fd76, %fd55;
$L__BB1_41:
	add.s64 	%rd195, %rd195, 2;
$L__BB1_42:
	and.b64  	%rd155, %rd192, 1;
	setp.eq.b64 	%p25, %rd155, 1;
	not.pred 	%p26, %p25;
	@%p26 bra 	$L__BB1_45;
	setp.eq.s64 	%p27, %rd195, %rd193;
	@%p27 bra 	$L__BB1_45;
	add.s64 	%rd156, %rd195, %rd191;
	shl.b64 	%rd157, %rd156, 3;
	add.s64 	%rd158, %rd2, %rd157;
	ld.global.u64 	%rd159, [%rd158];
	mad.lo.s64 	%rd160, %rd159, %rd57, %rd5;
	shl.b64 	%rd161, %rd160, 3;
	add.s64 	%rd162, %rd1, %rd161;
	ld.global.f64 	%fd56, [%rd162];
	mul.f64 	%fd76, %fd76, %fd56;
$L__BB1_45:
	mov.b64 	%rd201, 0;
$L__BB1_46:
	shl.b64 	%rd164, %rd202, 3;
	add.s64 	%rd165, %rd4, %rd164;
	ld.global.u64 	%rd166, [%rd165];
	add.s64 	%rd167, %rd166, %rd5;
	shl.b64 	%rd168, %rd167, 3;
	add.s64 	%rd169, %rd3, %rd168;
	ld.global.f64 	%fd57, [%rd169];
	sub.f64 	%fd58, %fd57, %fd76;
	st.global.f64 	[%rd169], %fd58;
	add.s64 	%rd202, %rd202, 1;
	add.s64 	%rd201, %rd201, 1;
	ld.global.u64 	%rd192, [%rd12];
	setp.lt.u64 	%p28, %rd201, %rd192;
	@%p28 bra 	$L__BB1_46;
	ld.global.u64 	%rd171, [%rd16];
	setp.eq.s64 	%p29, %rd171, 0;
	mov.b64 	%rd208, 0;
	@%p29 bra 	$L__BB1_51;
	mov.b64 	%rd203, 0;
$L__BB1_49:
	shl.b64 	%rd173, %rd202, 3;
	add.s64 	%rd174, %rd4, %rd173;
	ld.global.u64 	%rd175, [%rd174];
	add.s64 	%rd176, %rd175, %rd5;
	add.s64 	%rd177, %rd203, %rd190;
	shl.b64 	%rd178, %rd177, 3;
	add.s64 	%rd179, %rd6, %rd178;
	ld.global.f64 	%fd59, [%rd179];
	shl.b64 	%rd180, %rd176, 3;
	add.s64 	%rd181, %rd3, %rd180;
	ld.global.f64 	%fd60, [%rd181];
	fma.rn.f64 	%fd61, %fd76, %fd59, %fd60;
	st.global.f64 	[%rd181], %fd61;
	add.s64 	%rd202, %rd202, 1;
	add.s64 	%rd203, %rd203, 1;
	ld.global.u64 	%rd208, [%rd16];
	setp.lt.u64 	%p30, %rd203, %rd208;
	@%p30 bra 	$L__BB1_49;
	ld.global.u64 	%rd192, [%rd12];
$L__BB1_51:
	add.s64 	%rd193, %rd193, 1;
	setp.lt.u64 	%p31, %rd193, %rd192;
	@%p31 bra 	$L__BB1_5;
$L__BB1_52:
	add.s64 	%rd191, %rd192, %rd191;
	add.s64 	%rd190, %rd208, %rd190;
	add.s64 	%rd188, %rd188, 1;
	setp.ne.s64 	%p32, %rd188, %rd58;
	@%p32 bra 	$L__BB1_2;
$L__BB1_53:
	ret;

}


// ===== COMPILED SASS (sm_100) =====

	.target	sm_100

	.elftype	@"ET_EXEC"


//--------------------- .note.nv.tkinfo           --------------------------
	.section	.note.nv.tkinfo,"",@"SHT_NOTE"
	.sectionflags	@"SHF_NOTE_NV_TKINFO"
	.tkinfo
        /*0018*/ 	.word	0x00000002
        /*0030*/ 	.string	""
        /*0030*/ 	.string	"ptxas"
        /*0030*/ 	.string	"Cuda compilation tools, release 13.0, V13.0.88"
        /*0030*/ 	.string	"Build cuda_13.0.r13.0/compiler.36424714_0"
        /*0030*/ 	.string	"-arch sm_100 -m 64 "



//--------------------- .note.nv.cuinfo           --------------------------
	.section	.note.nv.cuinfo,"",@"SHT_NOTE"
	.sectionflags	@"SHF_NOTE_NV_CUINFO"
        /*0018*/ 	.short	0x0002
        /*001a*/ 	.short	0x0064
        /*001c*/ 	.short	0x0082
	.zero		2


//--------------------- .nv.info                  --------------------------
	.section	.nv.info,"",@"SHT_CUDA_INFO"
	.align	4


	//----- nvinfo : EIATTR_REGCOUNT
	.align		4
        /*0000*/ 	.byte	0x04, 0x2f
        /*0002*/ 	.short	(.L_1 - .L_0)
	.align		4
.L_0:
        /*0004*/ 	.word	index@(_ZN4micm4cuda22AddForcingTerms_kernelEPdS1_S1_mmmPmS2_S2_S2_S1_)
        /*0008*/ 	.word	0x00000020


	//----- nvinfo : EIATTR_FRAME_SIZE
	.align		4
.L_1:
        /*000c*/ 	.byte	0x04, 0x11
        /*000e*/ 	.short	(.L_3 - .L_2)
	.align		4
.L_2:
        /*0010*/ 	.word	index@(_ZN4micm4cuda22AddForcingTerms_kernelEPdS1_S1_mmmPmS2_S2_S2_S1_)
        /*0014*/ 	.word	0x00000000


	//----- nvinfo : EIATTR_REGCOUNT
	.align		4
.L_3:
        /*0018*/ 	.byte	0x04, 0x2f
        /*001a*/ 	.short	(.L_5 - .L_4)
	.align		4
.L_4:
        /*001c*/ 	.word	index@(_ZN4micm4cuda23AddJacobianTerms_kernelEPdS1_mmS1_PmS2_S2_S1_S2_)
        /*0020*/ 	.word	0x00000022


	//----- nvinfo : EIATTR_FRAME_SIZE
	.align		4
.L_5:
        /*0024*/ 	.byte	0x04, 0x11
        /*0026*/ 	.short	(.L_7 - .L_6)
	.align		4
.L_6:
        /*0028*/ 	.word	index@(_ZN4micm4cuda23AddJacobianTerms_kernelEPdS1_mmS1_PmS2_S2_S1_S2_)
        /*002c*/ 	.word	0x00000000


	//----- nvinfo : EIATTR_MIN_STACK_SIZE
	.align		4
.L_7:
        /*0030*/ 	.byte	0x04, 0x12
        /*0032*/ 	.short	(.L_9 - .L_8)
	.align		4
.L_8:
        /*0034*/ 	.word	index@(_ZN4micm4cuda23AddJacobianTerms_kernelEPdS1_mmS1_PmS2_S2_S1_S2_)
        /*0038*/ 	.word	0x00000000


	//----- nvinfo : EIATTR_MIN_STACK_SIZE
	.align		4
.L_9:
        /*003c*/ 	.byte	0x04, 0x12
        /*003e*/ 	.short	(.L_11 - .L_10)
	.align		4
.L_10:
        /*0040*/ 	.word	index@(_ZN4micm4cuda22AddForcingTerms_kernelEPdS1_S1_mmmPmS2_S2_S2_S1_)
        /*0044*/ 	.word	0x00000000
.L_11:


//--------------------- .nv.compat                --------------------------
	.section	.nv.compat,"",@"SHT_CUDA_COMPAT_INFO"
	.align	4
        /*0000*/ 	.byte	0x02, 0x09, 0x00, 0x00, 0x02, 0x02, 0x01, 0x00, 0x02, 0x05, 0x05, 0x00, 0x03, 0x07, 0x01, 0x01
        /*0010*/ 	.byte	0x02, 0x03, 0x00, 0x00, 0x02, 0x06, 0x01, 0x00, 0x04, 0x0b, 0x08, 0x00, 0x01, 0x00, 0x00, 0x00
        /*0020*/ 	.byte	0x00, 0x00, 0x00, 0x00


//--------------------- .nv.info._ZN4micm4cuda23AddJacobianTerms_kernelEPdS1_mmS1_PmS2_S2_S1_S2_ --------------------------
	.section	.nv.info._ZN4micm4cuda23AddJacobianTerms_kernelEPdS1_mmS1_PmS2_S2_S1_S2_,"",@"SHT_CUDA_INFO"
	.sectionflags	@""
	.align	4


	//----- nvinfo : EIATTR_CUDA_API_VERSION
	.align		4
        /*0000*/ 	.byte	0x04, 0x37
        /*0002*/ 	.short	(.L_13 - .L_12)
.L_12:
        /*0004*/ 	.word	0x00000082


	//----- nvinfo : EIATTR_KPARAM_INFO
	.align		4
.L_13:
        /*0008*/ 	.byte	0x04, 0x17
        /*000a*/ 	.short	(.L_15 - .L_14)
.L_14:
        /*000c*/ 	.word	0x00000000
        /*0010*/ 	.short	0x0009
        /*0012*/ 	.short	0x0048
        /*0014*/ 	.byte	0x00, 0xf5, 0x21, 0x00


	//----- nvinfo : EIATTR_KPARAM_INFO
	.align		4
.L_15:
        /*0018*/ 	.byte	0x04, 0x17
        /*001a*/ 	.short	(.L_17 - .L_16)
.L_16:
        /*001c*/ 	.word	0x00000000
        /*0020*/ 	.short	0x0008
        /*0022*/ 	.short	0x0040
        /*0024*/ 	.byte	0x00, 0xf5, 0x21, 0x00


	//----- nvinfo : EIATTR_KPARAM_INFO
	.align		4
.L_17:
        /*0028*/ 	.byte	0x04, 0x17
        /*002a*/ 	.short	(.L_19 - .L_18)
.L_18:
        /*002c*/ 	.word	0x00000000
        /*0030*/ 	.short	0x0007
        /*0032*/ 	.short	0x0038
        /*0034*/ 	.byte	0x00, 0xf5, 0x21, 0x00


	//----- nvinfo : EIATTR_KPARAM_INFO
	.align		4
.L_19:
        /*0038*/ 	.byte	0x04, 0x17
        /*003a*/ 	.short	(.L_21 - .L_20)
.L_20:
        /*003c*/ 	.word	0x00000000
        /*0040*/ 	.short	0x0006
        /*0042*/ 	.short	0x0030
        /*0044*/ 	.byte	0x00, 0xf5, 0x21, 0x00


	//----- nvinfo : EIATTR_KPARAM_INFO
	.align		4
.L_21:
        /*0048*/ 	.byte	0x04, 0x17
        /*004a*/ 	.short	(.L_23 - .L_22)
.L_22:
        /*004c*/ 	.word	0x00000000
        /*0050*/ 	.short	0x0005
        /*0052*/ 	.short	0x0028
        /*0054*/ 	.byte	0x00, 0xf5, 0x21, 0x00


	//----- nvinfo : EIATTR_KPARAM_INFO
	.align		4
.L_23:
        /*0058*/ 	.byte	0x04, 0x17
        /*005a*/ 	.short	(.L_25 - .L_24)
.L_24:
        /*005c*/ 	.word	0x00000000
        /*0060*/ 	.short	0x0004
        /*0062*/ 	.short	0x0020
        /*0064*/ 	.byte	0x00, 0xf5, 0x21, 0x00


	//----- nvinfo : EIATTR_KPARAM_INFO
	.align		4
.L_25:
        /*0068*/ 	.byte	0x04, 0x17
        /*006a*/ 	.short	(.L_27 - .L_26)
.L_26:
        /*006c*/ 	.word	0x00000000
        /*0070*/ 	.short	0x0003
        /*0072*/ 	.short	0x0018
        /*0074*/ 	.byte	0x00, 0xf0, 0x21, 0x00


	//----- nvinfo : EIATTR_KPARAM_INFO
	.align		4
.L_27:
        /*0078*/ 	.byte	0x04, 0x17
        /*007a*/ 	.short	(.L_29 - .L_28)
.L_28:
        /*007c*/ 	.word	0x00000000
        /*0080*/ 	.short	0x0002
        /*0082*/ 	.short	0x0010
        /*0084*/ 	.byte	0x00, 0xf0, 0x21, 0x00


	//----- nvinfo : EIATTR_KPARAM_INFO
	.align		4
.L_29:
        /*0088*/ 	.byte	0x04, 0x17
        /*008a*/ 	.short	(.L_31 - .L_30)
.L_30:
        /*008c*/ 	.word	0x00000000
        /*0090*/ 	.short	0x0001
        /*0092*/ 	.short	0x0008
        /*0094*/ 	.byte	0x00, 0xf5, 0x21, 0x00


	//----- nvinfo : EIATTR_KPARAM_INFO
	.align		4
.L_31:
        /*0098*/ 	.byte	0x04, 0x17
        /*009a*/ 	.short	(.L_33 - .L_32)
.L_32:
        /*009c*/ 	.word	0x00000000
        /*00a0*/ 	.short	0x0000
        /*00a2*/ 	.short	0x0000
        /*00a4*/ 	.byte	0x00, 0xf5, 0x21, 0x00


	//----- nvinfo : EIATTR_SPARSE_MMA_MASK
	.align		4
.L_33:
        /*00a8*/ 	.byte	0x03, 0x50
        /*00aa*/ 	.short	0x0000


	//----- nvinfo : EIATTR_MAXREG_COUNT
	.align		4
        /*00ac*/ 	.byte	0x03, 0x1b
        /*00ae*/ 	.short	0x00ff


	//----- nvinfo : EIATTR_MERCURY_ISA_VERSION
	.align		4
        /*00b0*/ 	.byte	0x03, 0x5f
        /*00b2*/ 	.short	0x0101


	//----- nvinfo : EIATTR_VRC_CTA_INIT_COUNT
	.align		4
        /*00b4*/ 	.byte	0x02, 0x4a
	.zero		1
	.zero		1


	//----- nvinfo : EIATTR_EXIT_INSTR_OFFSETS
	.align		4
        /*00b8*/ 	.byte	0x04, 0x1c
        /*00ba*/ 	.short	(.L_35 - .L_34)


	//   ....[0]....
.L_34:
        /*00bc*/ 	.word	0x000000a0


	//   ....[1]....
        /*00c0*/ 	.word	0x000023d0


	//----- nvinfo : EIATTR_CBANK_PARAM_SIZE
	.align		4
.L_35:
        /*00c4*/ 	.byte	0x03, 0x19
        /*00c6*/ 	.short	0x0050


	//----- nvinfo : EIATTR_PARAM_CBANK
	.align		4
        /*00c8*/ 	.byte	0x04, 0x0a
        /*00ca*/ 	.short	(.L_37 - .L_36)
	.align		4
.L_36:
        /*00cc*/ 	.word	index@(.nv.constant0._ZN4micm4cuda23AddJacobianTerms_kernelEPdS1_mmS1_PmS2_S2_S1_S2_)
        /*00d0*/ 	.short	0x0380
        /*00d2*/ 	.short	0x0050


	//----- nvinfo : EIATTR_SW_WAR
	.align		4
.L_37:
        /*00d4*/ 	.byte	0x04, 0x36
        /*00d6*/ 	.short	(.L_39 - .L_38)
.L_38:
        /*00d8*/ 	.word	0x00000008
.L_39:


//--------------------- .nv.info._ZN4micm4cuda22AddForcingTerms_kernelEPdS1_S1_mmmPmS2_S2_S2_S1_ --------------------------
	.section	.nv.info._ZN4micm4cuda22AddForcingTerms_kernelEPdS1_S1_mmmPmS2_S2_S2_S1_,"",@"SHT_CUDA_INFO"
	.sectionflags	@""
	.align	4


	//----- nvinfo : EIATTR_CUDA_API_VERSION
	.align		4
        /*0000*/ 	.byte	0x04, 0x37
        /*0002*/ 	.short	(.L_41 - .L_40)
.L_40:
        /*0004*/ 	.word	0x00000082


	//----- nvinfo : EIATTR_KPARAM_INFO
	.align		4
.L_41:
        /*0008*/ 	.byte	0x04, 0x17
        /*000a*/ 	.short	(.L_43 - .L_42)
.L_42:
        /*000c*/ 	.word	0x00000000
        /*0010*/ 	.short	0x000a
        /*0012*/ 	.short	0x0050
        /*0014*/ 	.byte	0x00, 0xf5, 0x21, 0x00


	//----- nvinfo : EIATTR_KPARAM_INFO
	.align		4
.L_43:
        /*0018*/ 	.byte	0x04, 0x17
        /*001a*/ 	.short	(.L_45 - .L_44)
.L_44:
        /*001c*/ 	.word	0x00000000
        /*0020*/ 	.short	0x0009
        /*0022*/ 	.short	0x0048
        /*0024*/ 	.byte	0x00, 0xf5, 0x21, 0x00


	//----- nvinfo : EIATTR_KPARAM_INFO
	.align		4
.L_45:
        /*0028*/ 	.byte	0x04, 0x17
        /*002a*/ 	.short	(.L_47 - .L_46)
.L_46:
        /*002c*/ 	.word	0x00000000
        /*0030*/ 	.short	0x0008
        /*0032*/ 	.short	0x0040
        /*0034*/ 	.byte	0x00, 0xf5, 0x21, 0x00


	//----- nvinfo : EIATTR_KPARAM_INFO
	.align		4
.L_47:
        /*0038*/ 	.byte	0x04, 0x17
        /*003a*/ 	.short	(.L_49 - .L_48)
.L_48:
        /*003c*/ 	.word	0x00000000
        /*0040*/ 	.short	0x0007
        /*0042*/ 	.short	0x0038
        /*0044*/ 	.byte	0x00, 0xf5, 0x21, 0x00


	//----- nvinfo : EIATTR_KPARAM_INFO
	.align		4
.L_49:
        /*0048*/ 	.byte	0x04, 0x17
        /*004a*/ 	.short	(.L_51 - .L_50)
.L_50:
        /*004c*/ 	.word	0x00000000
        /*0050*/ 	.short	0x0006
        /*0052*/ 	.short	0x0030
        /*0054*/ 	.byte	0x00, 0xf5, 0x21, 0x00


	//----- nvinfo : EIATTR_KPARAM_INFO
	.align		4
.L_51:
        /*0058*/ 	.byte	0x04, 0x17
        /*005a*/ 	.short	(.L_53 - .L_52)
.L_52:
        /*005c*/ 	.word	0x00000000
        /*0060*/ 	.short	0x0005
        /*0062*/ 	.short	0x0028
        /*0064*/ 	.byte	0x00, 0xf0, 0x21, 0x00


	//----- nvinfo : EIATTR_KPARAM_INFO
	.align		4
.L_53:
        /*0068*/ 	.byte	0x04, 0x17
        /*006a*/ 	.short	(.L_55 - .L_54)
.L_54:
        /*006c*/ 	.word	0x00000000
        /*0070*/ 	.short	0x0004
        /*0072*/ 	.short	0x0020
        /*0074*/ 	.byte	0x00, 0xf0, 0x21, 0x00


	//----- nvinfo : EIATTR_KPARAM_INFO
	.align		4
.L_55:
        /*0078*/ 	.byte	0x04, 0x17
        /*007a*/ 	.short	(.L_57 - .L_56)
.L_56:
        /*007c*/ 	.word	0x00000000
        /*0080*/ 	.short	0x0003
        /*0082*/ 	.short	0x0018
        /*0084*/ 	.byte	0x00, 0xf0, 0x21, 0x00


	//----- nvinfo : EIATTR_KPARAM_INFO
	.align		4
.L_57:
        /*0088*/ 	.byte	0x04, 0x17
        /*008a*/ 	.short	(.L_59 - .L_58)
.L_58:
        /*008c*/ 	.word	0x00000000
        /*0090*/ 	.short	0x0002
        /*0092*/ 	.short	0x0010
        /*0094*/ 	.byte	0x00, 0xf5, 0x21, 0x00


	//----- nvinfo : EIATTR_KPARAM_INFO
	.align		4
.L_59:
        /*0098*/ 	.byte	0x04, 0x17
        /*009a*/ 	.short	(.L_61 - .L_60)
.L_60:
        /*009c*/ 	.word	0x00000000
        /*00a0*/ 	.short	0x0001
        /*00a2*/ 	.short	0x0008
        /*00a4*/ 	.byte	0x00, 0xf5, 0x21, 0x00


	//----- nvinfo : EIATTR_KPARAM_INFO
	.align		4
.L_61:
        /*00a8*/ 	.byte	0x04, 0x17
        /*00aa*/ 	.short	(.L_63 - .L_62)
.L_62:
        /*00ac*/ 	.word	0x00000000
        /*00b0*/ 	.short	0x0000
        /*00b2*/ 	.short	0x0000
        /*00b4*/ 	.byte	0x00, 0xf5, 0x21, 0x00


	//----- nvinfo : EIATTR_SPARSE_MMA_MASK
	.align		4
.L_63:
        /*00b8*/ 	.byte	0x03, 0x50
        /*00ba*/ 	.short	0x0000


	//----- nvinfo : EIATTR_MAXREG_COUNT
	.align		4
        /*00bc*/ 	.byte	0x03, 0x1b
        /*00be*/ 	.short	0x00ff


	//----- nvinfo : EIATTR_MERCURY_ISA_VERSION
	.align		4
        /*00c0*/ 	.byte	0x03, 0x5f
        /*00c2*/ 	.short	0x0101


	//----- nvinfo : EIATTR_VRC_CTA_INIT_COUNT
	.align		4
        /*00c4*/ 	.byte	0x02, 0x4a
	.zero		1
	.zero		1


	//----- nvinfo : EIATTR_EXIT_INSTR_OFFSETS
	.align		4
        /*00c8*/ 	.byte	0x04, 0x1c
        /*00ca*/ 	.short	(.L_65 - .L_64)


	//   ....[0]....
.L_64:
        /*00cc*/ 	.word	0x000000b0


	//   ....[1]....
        /*00d0*/ 	.word	0x00001420


	//----- nvinfo : EIATTR_CBANK_PARAM_SIZE
	.align		4
.L_65:
        /*00d4*/ 	.byte	0x03, 0x19
        /*00d6*/ 	.short	0x0058


	//----- nvinfo : EIATTR_PARAM_CBANK
	.align		4
        /*00d8*/ 	.byte	0x04, 0x0a
        /*00da*/ 	.short	(.L_67 - .L_66)
	.align		4
.L_66:
        /*00dc*/ 	.word	index@(.nv.constant0._ZN4micm4cuda22AddForcingTerms_kernelEPdS1_S1_mmmPmS2_S2_S2_S1_)
        /*00e0*/ 	.short	0x0380
        /*00e2*/ 	.short	0x0058


	//----- nvinfo : EIATTR_SW_WAR
	.align		4
.L_67:
        /*00e4*/ 	.byte	0x04, 0x36
        /*00e6*/ 	.short	(.L_69 - .L_68)
.L_68:
        /*00e8*/ 	.word	0x00000008
.L_69:


//--------------------- .nv.callgraph             --------------------------
	.section	.nv.callgraph,"",@"SHT_CUDA_CALLGRAPH"
	.align	4
	.sectionentsize	8
	.align		4
        /*0000*/ 	.word	0x00000000
	.align		4
        /*0004*/ 	.word	0xffffffff
	.align		4
        /*0008*/ 	.word	0x00000000
	.align		4
        /*000c*/ 	.word	0xfffffffe
	.align		4
        /*0010*/ 	.word	0x00000000
	.align		4
        /*0014*/ 	.word	0xfffffffd
	.align		4
        /*0018*/ 	.word	0x00000000
	.align		4
        /*001c*/ 	.word	0xfffffffc


//--------------------- .text._ZN4micm4cuda23AddJacobianTerms_kernelEPdS1_mmS1_PmS2_S2_S1_S2_ --------------------------
	.section	.text._ZN4micm4cuda23AddJacobianTerms_kernelEPdS1_mmS1_PmS2_S2_S1_S2_,"ax",@progbits
	.align	128
        .global         _ZN4micm4cuda23AddJacobianTerms_kernelEPdS1_mmS1_PmS2_S2_S1_S2_
        .type           _ZN4micm4cuda23AddJacobianTerms_kernelEPdS1_mmS1_PmS2_S2_S1_S2_,@function
        .size           _ZN4micm4cuda23AddJacobianTerms_kernelEPdS1_mmS1_PmS2_S2_S1_S2_,(.L_x_24 - _ZN4micm4cuda23AddJacobianTerms_kernelEPdS1_mmS1_PmS2_S2_S1_S2_)
        .other          _ZN4micm4cuda23AddJacobianTerms_kernelEPdS1_mmS1_PmS2_S2_S1_S2_,@"STO_CUDA_ENTRY STV_DEFAULT"
_ZN4micm4cuda23AddJacobianTerms_kernelEPdS1_mmS1_PmS2_S2_S1_S2_:
.text._ZN4micm4cuda23AddJacobianTerms_kernelEPdS1_mmS1_PmS2_S2_S1_S2_:
[----:B------:R-:W-:Y:S01]  /*0000*/  LDC R1, c[0x0][0x37c] ;  /* 0x0000df00ff017b82 */ /* 0x000fe20000000800 */
[----:B------:R-:W0:Y:S07]  /*0010*/  S2R R3, SR_TID.X ;  /* 0x0000000000037919 */ /* 0x000e2e0000002100 */
[----:B------:R-:W0:Y:S01]  /*0020*/  S2UR UR4, SR_CTAID.X ;  /* 0x00000000000479c3 */ /* 0x000e220000002500 */
[----:B------:R-:W1:Y:S07]  /*0030*/  LDCU.128 UR8, c[0x0][0x390] ;  /* 0x00007200ff0877ac */ /* 0x000e6e0008000c00 */
[----:B------:R-:W0:Y:S01]  /*0040*/  LDC R0, c[0x0][0x360] ;  /* 0x0000d800ff007b82 */ /* 0x000e220000000800 */
[----:B-1----:R-:W-:-:S04]  /*0050*/  ISETP.NE.U32.AND P0, PT, RZ, UR10, PT ;  /* 0x0000000aff007c0c */ /* 0x002fc8000bf05070 */
[----:B------:R-:W-:Y:S01]  /*0060*/  ISETP.NE.AND.EX P0, PT, RZ, UR11, PT, P0 ;  /* 0x0000000bff007c0c */ /* 0x000fe2000bf05300 */
[----:B0-----:R-:W-:-:S05]  /*0070*/  IMAD R0, R0, UR4, R3 ;  /* 0x0000000400007c24 */ /* 0x001fca000f8e0203 */
[----:B------:R-:W-:-:S04]  /*0080*/  ISETP.GE.U32.AND P1, PT, R0, UR8, PT ;  /* 0x0000000800007c0c */ /* 0x000fc8000bf26070 */
[----:B------:R-:W-:-:S13]  /*0090*/  ISETP.GE.U32.OR.EX P0, PT, RZ, UR9, !P0, P1 ;  /* 0x00000009ff007c0c */ /* 0x000fda000c706510 */
[----:B------:R-:W-:Y:S05]  /*00a0*/  @P0 EXIT ;  /* 0x000000000000094d */ /* 0x000fea0003800000 */
[----:B------:R-:W-:Y:S02]  /*00b0*/  CS2R R2, SRZ ;  /* 0x0000000000027805 */ /* 0x000fe4000001ff00 */
[----:B------:R-:W-:Y:S01]  /*00c0*/  CS2R R4, SRZ ;  /* 0x0000000000047805 */ /* 0x000fe2000001ff00 */
[----:B------:R-:W0:Y:S01]  /*00d0*/  LDCU.64 UR12, c[0x0][0x358] ;  /* 0x00006b00ff0c77ac */ /* 0x000e220008000a00 */
[----:B------:R-:W-:Y:S01]  /*00e0*/  UMOV UR8, URZ ;  /* 0x000000ff00087c82 */ /* 0x000fe20008000000 */
[----:B------:R-:W-:Y:S01]  /*00f0*/  UMOV UR9, URZ ;  /* 0x000000ff00097c82 */ /* 0x000fe20008000000 */
[----:B------:R-:W-:Y:S01]  /*0100*/  UMOV UR6, URZ ;  /* 0x000000ff00067c82 */ /* 0x000fe20008000000 */
[----:B------:R-:W-:-:S05]  /*0110*/  UMOV UR7, URZ ;  /* 0x000000ff00077c82 */ /* 0x000fca0008000000 */
.L_x_11:
[----:B------:R-:W1:Y:S01]  /*0120*/  LDCU.64 UR4, c[0x0][0x3a8] ;  /* 0x00007500ff0477ac */ /* 0x000e620008000a00 */
[----:B------:R-:W-:Y:S02]  /*0130*/  USHF.L.U32 UR11, UR8, 0x3, URZ ;  /* 0x00000003080b7899 */ /* 0x000fe400080006ff */
[----:B------:R-:W-:Y:S02]  /*0140*/  USHF.L.U64.HI UR10, UR8, 0x3, UR9 ;  /* 0x00000003080a7899 */ /* 0x000fe40008010209 */
[----:B-1----:R-:W-:-:S04]  /*0150*/  UIADD3 UR4, UP0, UPT, UR11, UR4, URZ ;  /* 0x000000040b047290 */ /* 0x002fc8000ff1e0ff */
[----:B------:R-:W-:Y:S02]  /*0160*/  UIADD3.X UR5, UPT, UPT, UR10, UR5, URZ, UP0, !UPT ;  /* 0x000000050a057290 */ /* 0x000fe400087fe4ff */
[----:B0-----:R-:W-:-:S04]  /*0170*/  IMAD.U32 R12, RZ, RZ, UR4 ;  /* 0x00000004ff0c7e24 */ /* 0x001fc8000f8e00ff */
[----:B------:R-:W-:-:S05]  /*0180*/  IMAD.U32 R13, RZ, RZ, UR5 ;  /* 0x00000005ff0d7e24 */ /* 0x000fca000f8e00ff */
[----:B0-----:R-:W2:Y:S02]  /*0190*/  LDG.E.64 R14, desc[UR12][R12.64] ;  /* 0x0000000c0c0e7981 */ /* 0x001ea4000c1e1b00 */
[----:B--2---:R-:W-:-:S04]  /*01a0*/  ISETP.NE.U32.AND P0, PT, R14, RZ, PT ;  /* 0x000000ff0e00720c */ /* 0x004fc80003f05070 */
[----:B------:R-:W-:-:S13]  /*01b0*/  ISETP.NE.AND.EX P0, PT, R15, RZ, PT, P0 ;  /* 0x000000ff0f00720c */ /* 0x000fda0003f05300 */
[----:B------:R-:W-:Y:S05]  /*01c0*/  @P0 BRA `(.L_x_0) ;  /* 0x0000000000200947 */ /* 0x000fea0003800000 */
[----:B------:R-:W0:Y:S02]  /*01d0*/  LDCU.64 UR4, c[0x0][0x3b8] ;  /* 0x00007700ff0477ac */ /* 0x000e240008000a00 */
[----:B0-----:R-:W-:-:S04]  /*01e0*/  UIADD3 UR4, UP0, UPT, UR11, UR4, URZ ;  /* 0x000000040b047290 */ /* 0x001fc8000ff1e0ff */
[----:B------:R-:W-:Y:S02]  /*01f0*/  UIADD3.X UR5, UPT, UPT, UR10, UR5, URZ, UP0, !UPT ;  /* 0x000000050a057290 */ /* 0x000fe400087fe4ff */
[----:B------:R-:W-:-:S04]  /*0200*/  IMAD.U32 R10, RZ, RZ, UR4 ;  /* 0x00000004ff0a7e24 */ /* 0x000fc8000f8e00ff */
[----:B------:R-:W-:-:S06]  /*0210*/  IMAD.U32 R11, RZ, RZ, UR5 ;  /* 0x00000005ff0b7e24 */ /* 0x000fcc000f8e00ff */
[----:B------:R-:W5:Y:S01]  /*0220*/  LDG.E.64 R10, desc[UR12][R10.64] ;  /* 0x0000000c0a0a7981 */ /* 0x000f62000c1e1b00 */
[----:B------:R-:W-:Y:S01]  /*0230*/  CS2R R14, SRZ ;  /* 0x00000000000e7805 */ /* 0x000fe2000001ff00 */
[----:B------:R-:W-:Y:S06]  /*0240*/  BRA `(.L_x_1) ;  /* 0x0000002000387947 */ /* 0x000fec0003800000 */
.L_x_0:
[----:B------:R-:W-:-:S07]  /*0250*/  CS2R R6, SRZ ;  /* 0x0000000000067805 */ /* 0x000fce000001ff00 */
.L_x_10:
[----:B0-----:R-:W0:Y:S01]  /*0260*/  LDC.64 R10, c[0x0][0x390] ;  /* 0x0000e400ff0a7b82 */ /* 0x001e220000000a00 */
[----:B------:R-:W1:Y:S01]  /*0270*/  LDCU.64 UR4, c[0x0][0x380] ;  /* 0x00007000ff0477ac */ /* 0x000e620008000a00 */
[----:B------:R-:W-:Y:S02]  /*0280*/  IMAD.MOV.U32 R8, RZ, RZ, R0 ;  /* 0x000000ffff087224 */ /* 0x000fe400078e0000 */
[----:B------:R-:W-:Y:S02]  /*0290*/  IMAD.MOV.U32 R9, RZ, RZ, RZ ;  /* 0x000000ffff097224 */ /* 0x000fe400078e00ff */
[C---:B0-----:R-:W-:Y:S02]  /*02a0*/  IMAD R16, R10.reuse, UR9, RZ ;  /* 0x000000090a107c24 */ /* 0x041fe4000f8e02ff */
[----:B------:R-:W-:-:S04]  /*02b0*/  IMAD.WIDE.U32 R8, R10, UR8, R8 ;  /* 0x000000080a087c25 */ /* 0x000fc8000f8e0008 */
[----:B------:R-:W-:Y:S01]  /*02c0*/  IMAD R11, R11, UR8, R16 ;  /* 0x000000080b0b7c24 */ /* 0x000fe2000f8e0210 */
[----:B-1----:R-:W-:-:S03]  /*02d0*/  LEA R20, P0, R8, UR4, 0x3 ;  /* 0x0000000408147c11 */ /* 0x002fc6000f8018ff */
[----:B------:R-:W-:-:S05]  /*02e0*/  IMAD.IADD R11, R9, 0x1, R11 ;  /* 0x00000001090b7824 */ /* 0x000fca00078e020b */
[----:B------:R-:W-:Y:S02]  /*02f0*/  LEA.HI.X R21, R8, UR5, R11, 0x3, P0 ;  /* 0x0000000508157c11 */ /* 0x000fe400080f1c0b */
[----:B------:R-:W-:-:S04]  /*0300*/  ISETP.GE.U32.AND P0, PT, R14, 0x8, PT ;  /* 0x000000080e00780c */ /* 0x000fc80003f06070 */
[----:B------:R-:W-:Y:S01]  /*0310*/  ISETP.GE.U32.AND.EX P0, PT, R15, RZ, PT, P0 ;  /* 0x000000ff0f00720c */ /* 0x000fe20003f06100 */
[----:B------:R-:W5:Y:S01]  /*0320*/  LDG.E.64 R20, desc[UR12][R20.64] ;  /* 0x0000000c14147981 */ /* 0x000f62000c1e1b00 */
[----:B------:R-:W-:Y:S02]  /*0330*/  IMAD.MOV.U32 R8, RZ, RZ, RZ ;  /* 0x000000ffff087224 */ /* 0x000fe400078e00ff */
[----:B------:R-:W-:-:S09]  /*0340*/  IMAD.MOV.U32 R9, RZ, RZ, RZ ;  /* 0x000000ffff097224 */ /* 0x000fd200078e00ff */
[----:B------:R-:W-:Y:S05]  /*0350*/  @!P0 BRA `(.L_x_2) ;  /* 0x0000001000608947 */ /* 0x000fea0003800000 */
[----:B------:R-:W0:Y:S01]  /*0360*/  LDC.64 R10, c[0x0][0x3b0] ;  /* 0x0000ec00ff0a7b82 */ /* 0x000e220000000a00 */
[----:B------:R-:W-:-:S04]  /*0370*/  ISETP.NE.U32.AND P2, PT, R6, RZ, PT ;  /* 0x000000ff0600720c */ /* 0x000fc80003f45070 */
[----:B------:R-:W-:Y:S02]  /*0380*/  ISETP.NE.AND.EX P2, PT, R7, RZ, PT, P2 ;  /* 0x000000ff0700720c */ /* 0x000fe40003f45320 */
[----:B------:R-:W-:Y:S02]  /*0390*/  ISETP.NE.U32.AND P3, PT, R6, 0x1, PT ;  /* 0x000000010600780c */ /* 0x000fe40003f65070 */
[----:B0-----:R-:W-:-:S09]  /*03a0*/  LEA R10, P0, R4, R10, 0x3 ;  /* 0x0000000a040a7211 */ /* 0x001fd200078018ff */
[----:B------:R-:W0:Y:S01]  /*03b0*/  @P2 LDC.64 R8, c[0x0][0x390] ;  /* 0x0000e400ff082b82 */ /* 0x000e220000000a00 */
[----:B------:R-:W-:-:S05]  /*03c0*/  LEA.HI.X R11, R4, R11, R5, 0x3, P0 ;  /* 0x0000000b040b7211 */ /* 0x000fca00000f1c05 */
[----:B------:R-:W0:Y:S01]  /*03d0*/  @P2 LDG.E.64 R22, desc[UR12][R10.64] ;  /* 0x0000000c0a162981 */ /* 0x000e22000c1e1b00 */
[----:B------:R-:W-:Y:S01]  /*03e0*/  ISETP.NE.AND.EX P3, PT, R7, RZ, PT, P3 ;  /* 0x000000ff0700720c */ /* 0x000fe20003f65330 */
[----:B------:R-:W-:Y:S02]  /*03f0*/  IMAD.MOV.U32 R24, RZ, RZ, R10 ;  /* 0x000000ffff187224 */ /* 0x000fe400078e000a */
[----:B------:R-:W-:-:S10]  /*0400*/  IMAD.MOV.U32 R25, RZ, RZ, R11 ;  /* 0x000000ffff197224 */ /* 0x000fd400078e000b */
[----:B------:R-:W2:Y:S01]  /*0410*/  @P3 LDG.E.64 R16, desc[UR12][R24.64+0x8] ;  /* 0x0000080c18103981 */ /* 0x000ea2000c1e1b00 */
[----:B------:R-:W-:Y:S01]  /*0420*/  @P2 IMAD.MOV.U32 R18, RZ, RZ, R0 ;  /* 0x000000ffff122224 */ /* 0x000fe200078e0000 */
[----:B------:R-:W-:Y:S01]  /*0430*/  ISETP.NE.U32.AND P1, PT, R6, 0x2, PT ;  /* 0x000000020600780c */ /* 0x000fe20003f25070 */
[----:B------:R-:W-:-:S03]  /*0440*/  @P2 IMAD.MOV.U32 R19, RZ, RZ, RZ ;  /* 0x000000ffff132224 */ /* 0x000fc600078e00ff */
[----:B------:R-:W-:Y:S01]  /*0450*/  ISETP.NE.AND.EX P1, PT, R7, RZ, PT, P1 ;  /* 0x000000ff0700720c */ /* 0x000fe20003f25310 */
[----:B------:R-:W-:Y:S02]  /*0460*/  @P3 IMAD.MOV.U32 R26, RZ, RZ, R0 ;  /* 0x000000ffff1a3224 */ /* 0x000fe400078e0000 */
[----:B------:R-:W-:Y:S02]  /*0470*/  @P3 IMAD.MOV.U32 R27, RZ, RZ, RZ ;  /* 0x000000ffff1b3224 */ /* 0x000fe400078e00ff */
[-C--:B0-----:R-:W-:Y:S02]  /*0480*/  @P2 IMAD R23, R23, R8.reuse, RZ ;  /* 0x0000000817172224 */ /* 0x081fe400078e02ff */
[----:B------:R-:W-:-:S04]  /*0490*/  @P2 IMAD.WIDE.U32 R18, R22, R8, R18 ;  /* 0x0000000816122225 */ /* 0x000fc800078e0012 */
[----:B------:R-:W-:Y:S02]  /*04a0*/  @P2 IMAD R23, R22, R9, R23 ;  /* 0x0000000916172224 */ /* 0x000fe400078e0217 */
[----:B------:R-:W0:Y:S02]  /*04b0*/  @P2 LDC.64 R8, c[0x0][0x388] ;  /* 0x0000e200ff082b82 */ /* 0x000e240000000a00 */
[----:B------:R-:W-:Y:S02]  /*04c0*/  @P2 IMAD.IADD R19, R19, 0x1, R23 ;  /* 0x0000000113132824 */ /* 0x000fe400078e0217 */
[----:B------:R-:W3:Y:S01]  /*04d0*/  @P1 LDG.E.64 R22, desc[UR12][R24.64+0x10] ;  /* 0x0000100c18161981 */ /* 0x000ee2000c1e1b00 */
[----:B0-----:R-:W-:-:S04]  /*04e0*/  @P2 LEA R8, P0, R18, R8, 0x3 ;  /* 0x0000000812082211 */ /* 0x001fc800078018ff */
[----:B------:R-:W-:-:S05]  /*04f0*/  @P2 LEA.HI.X R9, R18, R9, R19, 0x3, P0 ;  /* 0x0000000912092211 */ /* 0x000fca00000f1c13 */
[----:B------:R0:W4:Y:S02]  /*0500*/  @P2 LDG.E.64 R18, desc[UR12][R8.64] ;  /* 0x0000000c08122981 */ /* 0x000124000c1e1b00 */
[----:B0-----:R-:W2:Y:S02]  /*0510*/  @P3 LDC.64 R8, c[0x0][0x390] ;  /* 0x0000e400ff083b82 */ /* 0x001ea40000000a00 */
[-C--:B--2---:R-:W-:Y:S02]  /*0520*/  @P3 IMAD R17, R17, R8.reuse, RZ ;  /* 0x0000000811113224 */ /* 0x084fe400078e02ff */
[----:B------:R-:W-:-:S04]  /*0530*/  @P3 IMAD.WIDE.U32 R26, R16, R8, R26 ;  /* 0x00000008101a3225 */ /* 0x000fc800078e001a */
[----:B------:R-:W-:Y:S02]  /*0540*/  @P3 IMAD R17, R16, R9, R17 ;  /* 0x0000000910113224 */ /* 0x000fe400078e0211 */
[----:B------:R-:W0:Y:S02]  /*0550*/  @P3 LDC.64 R8, c[0x0][0x388] ;  /* 0x0000e200ff083b82 */ /* 0x000e240000000a00 */
[----:B------:R-:W-:Y:S01]  /*0560*/  @P3 IMAD.IADD R17, R27, 0x1, R17 ;  /* 0x000000011b113824 */ /* 0x000fe200078e0211 */
[----:B0-----:R-:W-:-:S04]  /*0570*/  @P3 LEA R16, P0, R26, R8, 0x3 ;  /* 0x000000081a103211 */ /* 0x001fc800078018ff */
[----:B------:R-:W-:Y:S02]  /*0580*/  @P3 LEA.HI.X R17, R26, R9, R17, 0x3, P0 ;  /* 0x000000091a113211 */ /* 0x000fe400000f1c11 */
[----:B------:R-:W-:Y:S01]  /*0590*/  ISETP.NE.U32.AND P0, PT, R6, 0x3, PT ;  /* 0x000000030600780c */ /* 0x000fe20003f05070 */
[----:B------:R-:W3:Y:S03]  /*05a0*/  @P1 LDC.64 R8, c[0x0][0x390] ;  /* 0x0000e400ff081b82 */ /* 0x000ee60000000a00 */
[----:B------:R-:W-:Y:S01]  /*05b0*/  ISETP.NE.AND.EX P0, PT, R7, RZ, PT, P0 ;  /* 0x000000ff0700720c */ /* 0x000fe20003f05300 */
[----:B------:R-:W2:-:S12]  /*05c0*/  @P3 LDG.E.64 R16, desc[UR12][R16.64] ;  /* 0x0000000c10103981 */ /* 0x000e98000c1e1b00 */
[----:B------:R-:W2:Y:S01]  /*05d0*/  @P0 LDG.E.64 R26, desc[UR12][R24.64+0x18] ;  /* 0x0000180c181a0981 */ /* 0x000ea2000c1e1b00 */
[----:B---3--:R-:W-:-:S04]  /*05e0*/  @P1 IMAD R23, R23, R8, RZ ;  /* 0x0000000817171224 */ /* 0x008fc800078e02ff */
[----:B------:R-:W-:Y:S01]  /*05f0*/  @P1 IMAD R23, R22, R9, R23 ;  /* 0x0000000916171224 */ /* 0x000fe200078e0217 */
[----:B----45:R-:W-:Y:S01]  /*0600*/  @P2 DMUL R20, R20, R18 ;  /* 0x0000001214142228 */ /* 0x030fe20000000000 */
[----:B------:R-:W-:Y:S01]  /*0610*/  @P1 MOV R19, RZ ;  /* 0x000000ff00131202 */ /* 0x000fe20000000f00 */
[----:B------:R-:W-:-:S04]  /*0620*/  @P1 IMAD.MOV.U32 R18, RZ, RZ, R0 ;  /* 0x000000ffff121224 */ /* 0x000fc800078e0000 */
[----:B------:R-:W-:Y:S02]  /*0630*/  @P1 IMAD.WIDE.U32 R18, R22, R8, R18 ;  /* 0x0000000816121225 */ /* 0x000fe400078e0012 */
[----:B------:R-:W0:Y:S01]  /*0640*/  @P1 LDC.64 R8, c[0x0][0x388] ;  /* 0x0000e200ff081b82 */ /* 0x000e220000000a00 */
[----:B------:R-:W-:Y:S01]  /*0650*/  ISETP.NE.U32.AND P2, PT, R6, 0x4, PT ;  /* 0x000000040600780c */ /* 0x000fe20003f45070 */
[----:B------:R-:W-:-:S03]  /*0660*/  @P1 IMAD.IADD R19, R19, 0x1, R23 ;  /* 0x0000000113131824 */ /* 0x000fc600078e0217 */
[----:B------:R-:W-:-:S13]  /*0670*/  ISETP.NE.AND.EX P2, PT, R7, RZ, PT, P2 ;  /* 0x000000ff0700720c */ /* 0x000fda0003f45320 */
[----:B------:R-:W3:Y:S01]  /*0680*/  @P2 LDG.E.64 R22, desc[UR12][R24.64+0x20] ;  /* 0x0000200c18162981 */ /* 0x000ee2000c1e1b00 */
[----:B0-----:R-:W-:-:S04]  /*0690*/  @P1 LEA R8, P4, R18, R8, 0x3 ;  /* 0x0000000812081211 */ /* 0x001fc800078818ff */
[----:B------:R-:W-:-:S05]  /*06a0*/  @P1 LEA.HI.X R9, R18, R9, R19, 0x3, P4 ;  /* 0x0000000912091211 */ /* 0x000fca00020f1c13 */
[----:B------:R0:W4:Y:S02]  /*06b0*/  @P1 LDG.E.64 R18, desc[UR12][R8.64] ;  /* 0x0000000c08121981 */ /* 0x000124000c1e1b00 */
[----:B0-----:R-:W0:Y:S01]  /*06c0*/  @P0 LDC.64 R8, c[0x0][0x390] ;  /* 0x0000e400ff080b82 */ /* 0x001e220000000a00 */
[----:B--2---:R-:W-:Y:S01]  /*06d0*/  @P3 DMUL R20, R20, R16 ;  /* 0x0000001014143228 */ /* 0x004fe20000000000 */
[----:B------:R-:W-:Y:S02]  /*06e0*/  @P0 IMAD.MOV.U32 R16, RZ, RZ, R0 ;  /* 0x000000ffff100224 */ /* 0x000fe400078e0000 */
[----:B------:R-:W-:Y:S02]  /*06f0*/  @P0 IMAD.MOV.U32 R17, RZ, RZ, RZ ;  /* 0x000000ffff110224 */ /* 0x000fe400078e00ff */
[-C--:B0-----:R-:W-:Y:S02]  /*0700*/  @P0 IMAD R27, R27, R8.reuse, RZ ;  /* 0x000000081b1b0224 */ /* 0x081fe400078e02ff */
[----:B------:R-:W-:-:S04]  /*0710*/  @P0 IMAD.WIDE.U32 R16, R26, R8, R16 ;  /* 0x000000081a100225 */ /* 0x000fc800078e0010 */
[----:B------:R-:W-:Y:S02]  /*0720*/  @P0 IMAD R27, R26, R9, R27 ;  /* 0x000000091a1b0224 */ /* 0x000fe400078e021b */
[----:B------:R-:W0:Y:S02]  /*0730*/  @P0 LDC.64 R8, c[0x0][0x388] ;  /* 0x0000e200ff080b82 */ /* 0x000e240000000a00 */
[----:B------:R-:W-:Y:S01]  /*0740*/  @P0 IMAD.IADD R17, R17, 0x1, R27 ;  /* 0x0000000111110824 */ /* 0x000fe200078e021b */
[----:B0-----:R-:W-:-:S04]  /*0750*/  @P0 LEA R8, P3, R16, R8, 0x3 ;  /* 0x0000000810080211 */ /* 0x001fc800078618ff */
[----:B------:R-:W-:Y:S02]  /*0760*/  @P0 LEA.HI.X R9, R16, R9, R17, 0x3, P3 ;  /* 0x0000000910090211 */ /* 0x000fe400018f1c11 */
[----:B------:R-:W3:Y:S04]  /*0770*/  @P2 LDC.64 R16, c[0x0][0x390] ;  /* 0x0000e400ff102b82 */ /* 0x000ee80000000a00 */
[----:B------:R-:W2:Y:S01]  /*0780*/  @P0 LDG.E.64 R8, desc[UR12][R8.64] ;  /* 0x0000000c08080981 */ /* 0x000ea2000c1e1b00 */
[----:B------:R-:W-:-:S04]  /*0790*/  ISETP.NE.U32.AND P3, PT, R6, 0x5, PT ;  /* 0x000000050600780c */ /* 0x000fc80003f65070 */
[----:B------:R-:W-:Y:S02]  /*07a0*/  ISETP.NE.AND.EX P3, PT, R7, RZ, PT, P3 ;  /* 0x000000ff0700720c */ /* 0x000fe40003f65330 */
[----:B------:R-:W-:-:S04]  /*07b0*/  ISETP.NE.U32.AND P4, PT, R6, 0x6, PT ;  /* 0x000000060600780c */ /* 0x000fc80003f85070 */
[----:B------:R-:W-:Y:S01]  /*07c0*/  ISETP.NE.AND.EX P4, PT, R7, RZ, PT, P4 ;  /* 0x000000ff0700720c */ /* 0x000fe20003f85340 */
[----:B---3--:R-:W-:-:S04]  /*07d0*/  @P2 IMAD R23, R23, R16, RZ ;  /* 0x0000001017172224 */ /* 0x008fc800078e02ff */
[C---:B------:R-:W-:Y:S01]  /*07e0*/  @P2 IMAD R27, R22.reuse, R17, R23 ;  /* 0x00000011161b2224 */ /* 0x040fe200078e0217 */
[----:B----4-:R-:W-:Y:S01]  /*07f0*/  @P1 DMUL R20, R20, R18 ;  /* 0x0000001214141228 */ /* 0x010fe20000000000 */
[----:B------:R-:W-:Y:S02]  /*0800*/  @P2 IMAD.MOV.U32 R18, RZ, RZ, R0 ;  /* 0x000000ffff122224 */ /* 0x000fe400078e0000 */
[----:B------:R-:W-:Y:S02]  /*0810*/  @P2 IMAD.MOV.U32 R19, RZ, RZ, RZ ;  /* 0x000000ffff132224 */ /* 0x000fe400078e00ff */
[----:B------:R-:W-:Y:S02]  /*0820*/  @P2 IMAD.WIDE.U32 R18, R22, R16, R18 ;  /* 0x0000001016122225 */ /* 0x000fe400078e0012 */
[----:B------:R-:W3:Y:S01]  /*0830*/  @P3 LDG.E.64 R22, desc[UR12][R24.64+0x28] ;  /* 0x0000280c18163981 */ /* 0x000ee2000c1e1b00 */
[----:B------:R-:W0:Y:S02]  /*0840*/  @P2 LDC.64 R16, c[0x0][0x388] ;  /* 0x0000e200ff102b82 */ /* 0x000e240000000a00 */
[----:B0-----:R-:W-:Y:S01]  /*0850*/  @P2 LEA R26, P1, R18, R16, 0x3 ;  /* 0x00000010121a2211 */ /* 0x001fe200078218ff */
[----:B------:R-:W-:-:S05]  /*0860*/  @P2 IMAD.IADD R16, R19, 0x1, R27 ;  /* 0x0000000113102824 */ /* 0x000fca00078e021b */
[----:B------:R-:W-:Y:S02]  /*0870*/  @P2 LEA.HI.X R27, R18, R17, R16, 0x3, P1 ;  /* 0x00000011121b2211 */ /* 0x000fe400008f1c10 */
[----:B------:R-:W4:Y:S04]  /*0880*/  @P4 LDG.E.64 R18, desc[UR12][R24.64+0x30] ;  /* 0x0000300c18124981 */ /* 0x000f28000c1e1b00 */
[----:B------:R-:W4:Y:S01]  /*0890*/  @P2 LDG.E.64 R26, desc[UR12][R26.64] ;  /* 0x0000000c1a1a2981 */ /* 0x000f22000c1e1b00 */
[----:B------:R-:W-:-:S04]  /*08a0*/  ISETP.NE.U32.AND P1, PT, R6, 0x7, PT ;  /* 0x000000070600780c */ /* 0x000fc80003f25070 */
[----:B------:R-:W-:-:S13]  /*08b0*/  ISETP.NE.AND.EX P1, PT, R7, RZ, PT, P1 ;  /* 0x000000ff0700720c */ /* 0x000fda0003f25310 */
[----:B------:R-:W4:Y:S01]  /*08c0*/  @P1 LDG.E.64 R24, desc[UR12][R24.64+0x38] ;  /* 0x0000380c18181981 */ /* 0x000f22000c1e1b00 */
[----:B------:R-:W-:Y:S02]  /*08d0*/  @P3 IMAD.MOV.U32 R16, RZ, RZ, R0 ;  /* 0x000000ffff103224 */ /* 0x000fe400078e0000 */
[----:B------:R-:W-:Y:S01]  /*08e0*/  @P3 IMAD.MOV.U32 R17, RZ, RZ, RZ ;  /* 0x000000ffff113224 */ /* 0x000fe200078e00ff */
[----:B--2---:R-:W-:Y:S01]  /*08f0*/  @P0 DMUL R20, R20, R8 ;  /* 0x0000000814140228 */ /* 0x004fe20000000000 */
[----:B------:R-:W3:Y:S02]  /*0900*/  @P3 LDC.64 R8, c[0x0][0x390] ;  /* 0x0000e400ff083b82 */ /* 0x000ee40000000a00 */
[----:B---3--:R-:W-:-:S04]  /*0910*/  @P3 IMAD.WIDE.U32 R16, R22, R8, R16 ;  /* 0x0000000816103225 */ /* 0x008fc800078e0010 */
[----:B------:R-:W-:-:S04]  /*0920*/  @P3 IMAD R8, R23, R8, RZ ;  /* 0x0000000817083224 */ /* 0x000fc800078e02ff */
[----:B------:R-:W-:Y:S02]  /*0930*/  @P3 IMAD R9, R22, R9, R8 ;  /* 0x0000000916093224 */ /* 0x000fe400078e0208 */
[----:B------:R-:W0:Y:S02]  /*0940*/  @P3 LDC.64 R22, c[0x0][0x388] ;  /* 0x0000e200ff163b82 */ /* 0x000e240000000a00 */
[----:B------:R-:W-:Y:S01]  /*0950*/  @P3 IMAD.IADD R8, R17, 0x1, R9 ;  /* 0x0000000111083824 */ /* 0x000fe200078e0209 */
[----:B0-----:R-:W-:-:S04]  /*0960*/  @P3 LEA R22, P0, R16, R22, 0x3 ;  /* 0x0000001610163211 */ /* 0x001fc800078018ff */
[----:B------:R-:W-:Y:S02]  /*0970*/  @P3 LEA.HI.X R23, R16, R23, R8, 0x3, P0 ;  /* 0x0000001710173211 */ /* 0x000fe400000f1c08 */
[----:B------:R-:W0:Y:S01]  /*0980*/  @P4 LDC.64 R16, c[0x0][0x390] ;  /* 0x0000e400ff104b82 */ /* 0x000e220000000a00 */
[----:B------:R-:W-:Y:S02]  /*0990*/  @P4 IMAD.MOV.U32 R8, RZ, RZ, R0 ;  /* 0x000000ffff084224 */ /* 0x000fe400078e0000 */
[----:B------:R-:W-:Y:S01]  /*09a0*/  @P4 IMAD.MOV.U32 R9, RZ, RZ, RZ ;  /* 0x000000ffff094224 */ /* 0x000fe200078e00ff */
[----:B----4-:R-:W-:Y:S01]  /*09b0*/  @P2 DMUL R20, R20, R26 ;  /* 0x0000001a14142228 */ /* 0x010fe20000000000 */
[----:B------:R-:W2:Y:S01]  /*09c0*/  @P3 LDG.E.64 R22, desc[UR12][R22.64] ;  /* 0x0000000c16163981 */ /* 0x000ea2000c1e1b00 */
[-C--:B0-----:R-:W-:Y:S02]  /*09d0*/  @P4 IMAD R19, R19, R16.reuse, RZ ;  /* 0x0000001013134224 */ /* 0x081fe400078e02ff */
[----:B------:R-:W-:-:S04]  /*09e0*/  @P4 IMAD.WIDE.U32 R8, R18, R16, R8 ;  /* 0x0000001012084225 */ /* 0x000fc800078e0008 */
[----:B------:R-:W-:Y:S02]  /*09f0*/  @P4 IMAD R27, R18, R17, R19 ;  /* 0x00000011121b4224 */ /* 0x000fe400078e0213 */
[----:B------:R-:W0:Y:S08]  /*0a00*/  @P4 LDC.64 R16, c[0x0][0x388] ;  /* 0x0000e200ff104b82 */ /* 0x000e300000000a00 */
[----:B------:R-:W1:Y:S01]  /*0a10*/  @P1 LDC.64 R18, c[0x0][0x390] ;  /* 0x0000e400ff121b82 */ /* 0x000e620000000a00 */
[----:B------:R-:W-:Y:S01]  /*0a20*/  @P4 IMAD.IADD R9, R9, 0x1, R27 ;  /* 0x0000000109094824 */ /* 0x000fe200078e021b */
[----:B0-----:R-:W-:-:S04]  /*0a30*/  @P4 LEA R16, P0, R8, R16, 0x3 ;  /* 0x0000001008104211 */ /* 0x001fc800078018ff */
[----:B------:R-:W-:Y:S01]  /*0a40*/  @P4 LEA.HI.X R17, R8, R17, R9, 0x3, P0 ;  /* 0x0000001108114211 */ /* 0x000fe200000f1c09 */
[----:B------:R-:W-:Y:S02]  /*0a50*/  @P1 IMAD.MOV.U32 R8, RZ, RZ, R0 ;  /* 0x000000ffff081224 */ /* 0x000fe400078e0000 */
[----:B------:R-:W-:Y:S02]  /*0a60*/  @P1 IMAD.MOV.U32 R9, RZ, RZ, RZ ;  /* 0x000000ffff091224 */ /* 0x000fe400078e00ff */
[-C--:B-1----:R-:W-:Y:S01]  /*0a70*/  @P1 IMAD R25, R25, R18.reuse, RZ ;  /* 0x0000001219191224 */ /* 0x082fe200078e02ff */
[----:B------:R-:W3:Y:S01]  /*0a80*/  @P4 LDG.E.64 R16, desc[UR12][R16.64] ;  /* 0x0000000c10104981 */ /* 0x000ee2000c1e1b00 */
[C---:B------:R-:W-:Y:S02]  /*0a90*/  @P1 IMAD.WIDE.U32 R26, R24.reuse, R18, R8 ;  /* 0x00000012181a1225 */ /* 0x040fe400078e0008 */
[----:B------:R-:W0:Y:S02]  /*0aa0*/  @P1 LDC.64 R8, c[0x0][0x388] ;  /* 0x0000e200ff081b82 */ /* 0x000e240000000a00 */
[----:B------:R-:W-:-:S05]  /*0ab0*/  @P1 IMAD R25, R24, R19, R25 ;  /* 0x0000001318191224 */ /* 0x000fca00078e0219 */
[----:B------:R-:W-:Y:S02]  /*0ac0*/  @P1 IADD3 R18, PT, PT, R27, R25, RZ ;  /* 0x000000191b121210 */ /* 0x000fe40007ffe0ff */
[----:B0-----:R-:W-:-:S04]  /*0ad0*/  @P1 LEA R8, P0, R26, R8, 0x3 ;  /* 0x000000081a081211 */ /* 0x001fc800078018ff */
[----:B------:R-:W-:-:S05]  /*0ae0*/  @P1 LEA.HI.X R9, R26, R9, R18, 0x3, P0 ;  /* 0x000000091a091211 */ /* 0x000fca00000f1c12 */
[----:B------:R0:W4:Y:S02]  /*0af0*/  @P1 LDG.E.64 R18, desc[UR12][R8.64] ;  /* 0x0000000c08121981 */ /* 0x000124000c1e1b00 */
[----:B0-----:R-:W-:Y:S01]  /*0b00*/  LOP3.LUT R8, R14, 0xfffffff8, RZ, 0xc0, !PT ;  /* 0xfffffff80e087812 */ /* 0x001fe200078ec0ff */
[----:B------:R-:W-:-:S03]  /*0b10*/  IMAD.MOV.U32 R9, RZ, RZ, R15 ;  /* 0x000000ffff097224 */ /* 0x000fc600078e000f */
[----:B------:R-:W-:-:S04]  /*0b20*/  ISETP.NE.U32.AND P0, PT, R8, 0x8, PT ;  /* 0x000000080800780c */ /* 0x000fc80003f05070 */
[----:B------:R-:W-:Y:S02]  /*0b30*/  ISETP.NE.AND.EX P0, PT, R9, RZ, PT, P0 ;  /* 0x000000ff0900720c */ /* 0x000fe40003f05300 */
[----:B------:R-:W-:Y:S01]  /*0b40*/  IADD3 R10, P2, PT, R10, 0x60, RZ ;  /* 0x000000600a0a7810 */ /* 0x000fe20007f5e0ff */
[----:B--2---:R-:W-:-:S08]  /*0b50*/  @P3 DMUL R20, R20, R22 ;  /* 0x0000001614143228 */ /* 0x004fd00000000000 */
[----:B---3--:R-:W-:-:S08]  /*0b60*/  @P4 DMUL R20, R20, R16 ;  /* 0x0000001014144228 */ /* 0x008fd00000000000 */
[----:B----4-:R-:W-:Y:S01]  /*0b70*/  @P1 DMUL R20, R20, R18 ;  /* 0x0000001214141228 */ /* 0x010fe20000000000 */
[----:B------:R-:W-:Y:S01]  /*0b80*/  IMAD.X R19, RZ, RZ, R11, P2 ;  /* 0x000000ffff137224 */ /* 0x000fe200010e060b */
[----:B------:R-:W-:Y:S09]  /*0b90*/  @!P0 BRA `(.L_x_2) ;  /* 0x0000000800508947 */ /* 0x000ff20003800000 */
[----:B------:R-:W-:Y:S01]  /*0ba0*/  IADD3 R11, P0, PT, R6, -0x8, RZ ;  /* 0xfffffff8060b7810 */ /* 0x000fe20007f1e0ff */
[----:B------:R-:W-:Y:S01]  /*0bb0*/  IMAD.MOV.U32 R18, RZ, RZ, R10 ;  /* 0x000000ffff127224 */ /* 0x000fe200078e000a */
[----:B------:R-:W-:Y:S01]  /*0bc0*/  UMOV UR5, 0x8 ;  /* 0x0000000800057882 */ /* 0x000fe20000000000 */
[----:B------:R-:W-:Y:S01]  /*0bd0*/  UMOV UR4, URZ ;  /* 0x000000ff00047c82 */ /* 0x000fe20008000000 */
[----:B------:R-:W-:-:S09]  /*0be0*/  IADD3.X R10, PT, PT, R7, -0x1, RZ, P0, !PT ;  /* 0xffffffff070a7810 */ /* 0x000fd200007fe4ff */
.L_x_3:
[----:B------:R-:W-:-:S04]  /*0bf0*/  ISETP.NE.U32.AND P2, PT, R11, RZ, PT ;  /* 0x000000ff0b00720c */ /* 0x000fc80003f45070 */
[----:B------:R-:W-:-:S13]  /*0c00*/  ISETP.NE.AND.EX P2, PT, R10, RZ, PT, P2 ;  /* 0x000000ff0a00720c */ /* 0x000fda0003f45320 */
[----:B------:R-:W2:Y:S01]  /*0c10*/  @P2 LDG.E.64 R22, desc[UR12][R18.64+-0x20] ;  /* 0xffffe00c12162981 */ /* 0x000ea2000c1e1b00 */
[----:B------:R-:W-:Y:S01]  /*0c20*/  UIADD3 UR10, UP0, UPT, UR5, 0x1, URZ ;  /* 0x00000001050a7890 */ /* 0x000fe2000ff1e0ff */
[----:B------:R-:W2:Y:S03]  /*0c30*/  @P2 LDC.64 R16, c[0x0][0x390] ;  /* 0x0000e400ff102b82 */ /* 0x000ea60000000a00 */
[----:B------:R-:W-:Y:S02]  /*0c40*/  UIADD3.X UR11, UPT, UPT, URZ, UR4, URZ, UP0, !UPT ;  /* 0x00000004ff0b7290 */ /* 0x000fe400087fe4ff */
[----:B------:R-:W-:-:S04]  /*0c50*/  ISETP.NE.U32.AND P3, PT, R6, UR10, PT ;  /* 0x0000000a06007c0c */ /* 0x000fc8000bf65070 */
[----:B------:R-:W-:-:S13]  /*0c60*/  ISETP.NE.AND.EX P3, PT, R7, UR11, PT, P3 ;  /* 0x0000000b07007c0c */ /* 0x000fda000bf65330 */
[----:B------:R-:W3:Y:S01]  /*0c70*/  @P3 LDG.E.64 R24, desc[UR12][R18.64+-0x18] ;  /* 0xffffe80c12183981 */ /* 0x000ee2000c1e1b00 */
[----:B------:R-:W-:Y:S02]  /*0c80*/  @P2 IMAD.MOV.U32 R26, RZ, RZ, R0 ;  /* 0x000000ffff1a2224 */ /* 0x000fe400078e0000 */
[----:B------:R-:W-:Y:S01]  /*0c90*/  @P2 IMAD.MOV.U32 R27, RZ, RZ, RZ ;  /* 0x000000ffff1b2224 */ /* 0x000fe200078e00ff */
[----:B------:R-:W-:-:S04]  /*0ca0*/  UIADD3 UR10, UP0, UPT, UR5, 0x2, URZ ;  /* 0x00000002050a7890 */ /* 0x000fc8000ff1e0ff */
[----:B------:R-:W-:Y:S01]  /*0cb0*/  UIADD3.X UR11, UPT, UPT, URZ, UR4, URZ, UP0, !UPT ;  /* 0x00000004ff0b7290 */ /* 0x000fe200087fe4ff */
[----:B--2---:R-:W-:-:S04]  /*0cc0*/  @P2 IMAD.WIDE.U32 R26, R22, R16, R26 ;  /* 0x00000010161a2225 */ /* 0x004fc800078e001a */
[----:B------:R-:W-:-:S04]  /*0cd0*/  @P2 IMAD R16, R23, R16, RZ ;  /* 0x0000001017102224 */ /* 0x000fc800078e02ff */
[----:B------:R-:W-:Y:S02]  /*0ce0*/  @P2 IMAD R15, R22, R17, R16 ;  /* 0x00000011160f2224 */ /* 0x000fe400078e0210 */
[----:B------:R-:W0:Y:S02]  /*0cf0*/  @P2 LDC.64 R16, c[0x0][0x388] ;  /* 0x0000e200ff102b82 */ /* 0x000e240000000a00 */
[----:B------:R-:W-:Y:S02]  /*0d00*/  @P2 IMAD.IADD R15, R27, 0x1, R15 ;  /* 0x000000011b0f2824 */ /* 0x000fe400078e020f */
[----:B------:R-:W-:Y:S01]  /*0d10*/  @P3 IMAD.MOV.U32 R27, RZ, RZ, RZ ;  /* 0x000000ffff1b3224 */ /* 0x000fe200078e00ff */
[----:B0-----:R-:W-:-:S04]  /*0d20*/  @P2 LEA R22, P0, R26, R16, 0x3 ;  /* 0x000000101a162211 */ /* 0x001fc800078018ff */
[----:B------:R-:W-:Y:S01]  /*0d30*/  @P2 LEA.HI.X R23, R26, R17, R15, 0x3, P0 ;  /* 0x000000111a172211 */ /* 0x000fe200000f1c0f */
[----:B------:R-:W-:Y:S01]  /*0d40*/  @P3 IMAD.MOV.U32 R26, RZ, RZ, R0 ;  /* 0x000000ffff1a3224 */ /* 0x000fe200078e0000 */
[----:B------:R-:W3:Y:S01]  /*0d50*/  @P3 LDC.64 R16, c[0x0][0x390] ;  /* 0x0000e400ff103b82 */ /* 0x000ee20000000a00 */
[----:B------:R-:W-:-:S03]  /*0d60*/  ISETP.NE.U32.AND P0, PT, R6, UR10, PT ;  /* 0x0000000a06007c0c */ /* 0x000fc6000bf05070 */
[----:B------:R-:W2:Y:S01]  /*0d70*/  @P2 LDG.E.64 R22, desc[UR12][R22.64] ;  /* 0x0000000c16162981 */ /* 0x000ea2000c1e1b00 */
[----:B------:R-:W-:-:S13]  /*0d80*/  ISETP.NE.AND.EX P0, PT, R7, UR11, PT, P0 ;  /* 0x0000000b07007c0c */ /* 0x000fda000bf05300 */
[----:B------:R-:W4:Y:S01]  /*0d90*/  @P0 LDG.E.64 R30, desc[UR12][R18.64+-0x10] ;  /* 0xfffff00c121e0981 */ /* 0x000f22000c1e1b00 */
[----:B---3--:R-:W-:-:S04]  /*0da0*/  @P3 IMAD.WIDE.U32 R26, R24, R16, R26 ;  /* 0x00000010181a3225 */ /* 0x008fc800078e001a */
[----:B------:R-:W-:-:S04]  /*0db0*/  @P3 IMAD R16, R25, R16, RZ ;  /* 0x0000001019103224 */ /* 0x000fc800078e02ff */
[----:B------:R-:W-:Y:S02]  /*0dc0*/  @P3 IMAD R15, R24, R17, R16 ;  /* 0x00000011180f3224 */ /* 0x000fe400078e0210 */
[----:B------:R-:W0:Y:S01]  /*0dd0*/  @P3 LDC.64 R16, c[0x0][0x388] ;  /* 0x0000e200ff103b82 */ /* 0x000e220000000a00 */
[----:B------:R-:W-:Y:S01]  /*0de0*/  UIADD3 UR10, UP0, UPT, UR5, 0x3, URZ ;  /* 0x00000003050a7890 */ /* 0x000fe2000ff1e0ff */
[----:B------:R-:W-:-:S03]  /*0df0*/  @P3 IMAD.IADD R15, R27, 0x1, R15 ;  /* 0x000000011b0f3824 */ /* 0x000fc600078e020f */
[----:B------:R-:W-:Y:S01]  /*0e00*/  UIADD3.X UR11, UPT, UPT, URZ, UR4, URZ, UP0, !UPT ;  /* 0x00000004ff0b7290 */ /* 0x000fe200087fe4ff */
[----:B0-----:R-:W-:-:S04]  /*0e10*/  @P3 LEA R24, P1, R26, R16, 0x3 ;  /* 0x000000101a183211 */ /* 0x001fc800078218ff */
[----:B------:R-:W-:Y:S02]  /*0e20*/  @P3 LEA.HI.X R25, R26, R17, R15, 0x3, P1 ;  /* 0x000000111a193211 */ /* 0x000fe400008f1c0f */
[----:B------:R-:W-:Y:S01]  /*0e30*/  ISETP.NE.U32.AND P1, PT, R6, UR10, PT ;  /* 0x0000000a06007c0c */ /* 0x000fe2000bf25070 */
[----:B------:R-:W4:Y:S03]  /*0e40*/  @P0 LDC.64 R16, c[0x0][0x390] ;  /* 0x0000e400ff100b82 */ /* 0x000f260000000a00 */
[----:B------:R-:W-:Y:S01]  /*0e50*/  ISETP.NE.AND.EX P1, PT, R7, UR11, PT, P1 ;  /* 0x0000000b07007c0c */ /* 0x000fe2000bf25310 */
[----:B------:R-:W3:-:S12]  /*0e60*/  @P3 LDG.E.64 R24, desc[UR12][R24.64] ;  /* 0x0000000c18183981 */ /* 0x000ed8000c1e1b00 */
[----:B------:R-:W5:Y:S01]  /*0e70*/  @P1 LDG.E.64 R26, desc[UR12][R18.64+-0x8] ;  /* 0xfffff80c121a1981 */ /* 0x000f62000c1e1b00 */
[----:B------:R-:W-:-:S04]  /*0e80*/  UIADD3 UR10, UP0, UPT, UR5, 0x4, URZ ;  /* 0x00000004050a7890 */ /* 0x000fc8000ff1e0ff */
[----:B------:R-:W-:Y:S01]  /*0e90*/  UIADD3.X UR11, UPT, UPT, URZ, UR4, URZ, UP0, !UPT ;  /* 0x00000004ff0b7290 */ /* 0x000fe200087fe4ff */
[----:B--2---:R-:W-:Y:S01]  /*0ea0*/  @P2 DMUL R20, R20, R22 ;  /* 0x0000001614142228 */ /* 0x004fe20000000000 */
[----:B------:R-:W-:Y:S02]  /*0eb0*/  @P0 IMAD.MOV.U32 R22, RZ, RZ, R0 ;  /* 0x000000ffff160224 */ /* 0x000fe400078e0000 */
[----:B------:R-:W-:Y:S02]  /*0ec0*/  @P0 IMAD.MOV.U32 R23, RZ, RZ, RZ ;  /* 0x000000ffff170224 */ /* 0x000fe400078e00ff */
[----:B----4-:R-:W-:-:S04]  /*0ed0*/  @P0 IMAD.WIDE.U32 R28, R30, R16, R22 ;  /* 0x000000101e1c0225 */ /* 0x010fc800078e0016 */
[----:B------:R-:W-:-:S04]  /*0ee0*/  @P0 IMAD R16, R31, R16, RZ ;  /* 0x000000101f100224 */ /* 0x000fc800078e02ff */
[----:B------:R-:W-:Y:S02]  /*0ef0*/  @P0 IMAD R15, R30, R17, R16 ;  /* 0x000000111e0f0224 */ /* 0x000fe400078e0210 */
[----:B------:R-:W0:Y:S02]  /*0f00*/  @P0 LDC.64 R16, c[0x0][0x388] ;  /* 0x0000e200ff100b82 */ /* 0x000e240000000a00 */
[----:B------:R-:W-:Y:S01]  /*0f10*/  @P0 IMAD.IADD R15, R29, 0x1, R15 ;  /* 0x000000011d0f0824 */ /* 0x000fe200078e020f */
[----:B0-----:R-:W-:-:S04]  /*0f20*/  @P0 LEA R22, P2, R28, R16, 0x3 ;  /* 0x000000101c160211 */ /* 0x001fc800078418ff */
[----:B------:R-:W-:Y:S02]  /*0f30*/  @P0 LEA.HI.X R23, R28, R17, R15, 0x3, P2 ;  /* 0x000000111c170211 */ /* 0x000fe400010f1c0f */
[----:B------:R-:W5:Y:S01]  /*0f40*/  @P1 LDC.64 R16, c[0x0][0x390] ;  /* 0x0000e400ff101b82 */ /* 0x000f620000000a00 */
[----:B------:R-:W-:-:S03]  /*0f50*/  ISETP.NE.U32.AND P2, PT, R6, UR10, PT ;  /* 0x0000000a06007c0c */ /* 0x000fc6000bf45070 */
[----:B------:R-:W2:Y:S01]  /*0f60*/  @P0 LDG.E.64 R22, desc[UR12][R22.64] ;  /* 0x0000000c16160981 */ /* 0x000ea2000c1e1b00 */
[----:B------:R-:W-:Y:S01]  /*0f70*/  ISETP.NE.AND.EX P2, PT, R7, UR11, PT, P2 ;  /* 0x0000000b07007c0c */ /* 0x000fe2000bf45320 */
[----:B---3--:R-:W-:Y:S01]  /*0f80*/  @P3 DMUL R20, R20, R24 ;  /* 0x0000001814143228 */ /* 0x008fe20000000000 */
[----:B------:R-:W-:Y:S02]  /*0f90*/  @P1 IMAD.MOV.U32 R24, RZ, RZ, R0 ;  /* 0x000000ffff181224 */ /* 0x000fe400078e0000 */
[----:B------:R-:W-:-:S09]  /*0fa0*/  @P1 IMAD.MOV.U32 R25, RZ, RZ, RZ ;  /* 0x000000ffff191224 */ /* 0x000fd200078e00ff */
[----:B------:R-:W3:Y:S01]  /*0fb0*/  @P2 LDG.E.64 R30, desc[UR12][R18.64] ;  /* 0x0000000c121e2981 */ /* 0x000ee2000c1e1b00 */
[----:B-----5:R-:W-:-:S04]  /*0fc0*/  @P1 IMAD.WIDE.U32 R24, R26, R16, R24 ;  /* 0x000000101a181225 */ /* 0x020fc800078e0018 */
[----:B------:R-:W-:-:S04]  /*0fd0*/  @P1 IMAD R16, R27, R16, RZ ;  /* 0x000000101b101224 */ /* 0x000fc800078e02ff */
[----:B------:R-:W-:Y:S02]  /*0fe0*/  @P1 IMAD R15, R26, R17, R16 ;  /* 0x000000111a0f1224 */ /* 0x000fe400078e0210 */
[----:B------:R-:W0:Y:S02]  /*0ff0*/  @P1 LDC.64 R16, c[0x0][0x388] ;  /* 0x0000e200ff101b82 */ /* 0x000e240000000a00 */
[----:B------:R-:W-:Y:S01]  /*1000*/  @P1 IMAD.IADD R15, R25, 0x1, R15 ;  /* 0x00000001190f1824 */ /* 0x000fe200078e020f */
[----:B------:R-:W-:-:S04]  /*1010*/  UIADD3 UR10, UP0, UPT, UR5, 0x5, URZ ;  /* 0x00000005050a7890 */ /* 0x000fc8000ff1e0ff */
[----:B------:R-:W-:Y:S01]  /*1020*/  UIADD3.X UR11, UPT, UPT, URZ, UR4, URZ, UP0, !UPT ;  /* 0x00000004ff0b7290 */ /* 0x000fe200087fe4ff */
[----:B0-----:R-:W-:-:S04]  /*1030*/  @P1 LEA R16, P3, R24, R16, 0x3 ;  /* 0x0000001018101211 */ /* 0x001fc800078618ff */
[----:B------:R-:W-:-:S05]  /*1040*/  @P1 LEA.HI.X R17, R24, R17, R15, 0x3, P3 ;  /* 0x0000001118111211 */ /* 0x000fca00018f1c0f */
[----:B------:R0:W4:Y:S01]  /*1050*/  @P1 LDG.E.64 R24, desc[UR12][R16.64] ;  /* 0x0000000c10181981 */ /* 0x000122000c1e1b00 */
[----:B------:R-:W-:-:S04]  /*1060*/  ISETP.NE.U32.AND P3, PT, R6, UR10, PT ;  /* 0x0000000a06007c0c */ /* 0x000fc8000bf65070 */
[----:B------:R-:W-:Y:S01]  /*1070*/  ISETP.NE.AND.EX P3, PT, R7, UR11, PT, P3 ;  /* 0x0000000b07007c0c */ /* 0x000fe2000bf65330 */
[----:B0-----:R-:W3:-:S12]  /*1080*/  @P2 LDC.64 R16, c[0x0][0x390] ;  /* 0x0000e400ff102b82 */ /* 0x001ed80000000a00 */
[----:B------:R-:W5:Y:S01]  /*1090*/  @P3 LDG.E.64 R26, desc[UR12][R18.64+0x8] ;  /* 0x0000080c121a3981 */ /* 0x000f62000c1e1b00 */
[----:B------:R-:W-:-:S04]  /*10a0*/  UIADD3 UR10, UP0, UPT, UR5, 0x6, URZ ;  /* 0x00000006050a7890 */ /* 0x000fc8000ff1e0ff */
[----:B------:R-:W-:Y:S01]  /*10b0*/  UIADD3.X UR11, UPT, UPT, URZ, UR4, URZ, UP0, !UPT ;  /* 0x00000004ff0b7290 */ /* 0x000fe200087fe4ff */
[----:B--2---:R-:W-:Y:S01]  /*10c0*/  @P0 DMUL R20, R20, R22 ;  /* 0x0000001614140228 */ /* 0x004fe20000000000 */
[----:B------:R-:W-:Y:S01]  /*10d0*/  @P2 MOV R22, R0 ;  /* 0x0000000000162202 */ /* 0x000fe20000000f00 */
[----:B------:R-:W-:Y:S02]  /*10e0*/  @P2 IMAD.MOV.U32 R23, RZ, RZ, RZ ;  /* 0x000000ffff172224 */ /* 0x000fe400078e00ff */
[-C--:B---3--:R-:W-:Y:S02]  /*10f0*/  @P2 IMAD R15, R31, R16.reuse, RZ ;  /* 0x000000101f0f2224 */ /* 0x088fe400078e02ff */
[----:B------:R-:W-:-:S04]  /*1100*/  @P2 IMAD.WIDE.U32 R28, R30, R16, R22 ;  /* 0x000000101e1c2225 */ /* 0x000fc800078e0016 */
[----:B------:R-:W-:Y:S02]  /*1110*/  @P2 IMAD R15, R30, R17, R15 ;  /* 0x000000111e0f2224 */ /* 0x000fe400078e020f */
[----:B------:R-:W0:Y:S02]  /*1120*/  @P2 LDC.64 R16, c[0x0][0x388] ;  /* 0x0000e200ff102b82 */ /* 0x000e240000000a00 */
[----:B------:R-:W-:Y:S01]  /*1130*/  @P2 IMAD.IADD R15, R29, 0x1, R15 ;  /* 0x000000011d0f2824 */ /* 0x000fe200078e020f */
[----:B0-----:R-:W-:-:S04]  /*1140*/  @P2 LEA R22, P0, R28, R16, 0x3 ;  /* 0x000000101c162211 */ /* 0x001fc800078018ff */
[----:B------:R-:W-:Y:S02]  /*1150*/  @P2 LEA.HI.X R23, R28, R17, R15, 0x3, P0 ;  /* 0x000000111c172211 */ /* 0x000fe400000f1c0f */
[----:B------:R-:W5:Y:S04]  /*1160*/  @P3 LDC.64 R16, c[0x0][0x390] ;  /* 0x0000e400ff103b82 */ /* 0x000f680000000a00 */
[----:B------:R-:W2:Y:S01]  /*1170*/  @P2 LDG.E.64 R22, desc[UR12][R22.64] ;  /* 0x0000000c16162981 */ /* 0x000ea2000c1e1b00 */
[----:B----4-:R-:W-:Y:S01]  /*1180*/  @P1 DMUL R20, R20, R24 ;  /* 0x0000001814141228 */ /* 0x010fe20000000000 */
[----:B------:R-:W-:-:S04]  /*1190*/  ISETP.NE.U32.AND P1, PT, R6, UR10, PT ;  /* 0x0000000a06007c0c */ /* 0x000fc8000bf25070 */
[----:B------:R-:W-:Y:S01]  /*11a0*/  ISETP.NE.AND.EX P1, PT, R7, UR11, PT, P1 ;  /* 0x0000000b07007c0c */ /* 0x000fe2000bf25310 */
[----:B------:R-:W-:Y:S02]  /*11b0*/  @P3 IMAD.MOV.U32 R24, RZ, RZ, R0 ;  /* 0x000000ffff183224 */ /* 0x000fe400078e0000 */
[----:B------:R-:W-:-:S10]  /*11c0*/  @P3 IMAD.MOV.U32 R25, RZ, RZ, RZ ;  /* 0x000000ffff193224 */ /* 0x000fd400078e00ff */
[----:B------:R-:W3:Y:S01]  /*11d0*/  @P1 LDG.E.64 R30, desc[UR12][R18.64+0x10] ;  /* 0x0000100c121e1981 */ /* 0x000ee2000c1e1b00 */
[----:B-----5:R-:W-:-:S04]  /*11e0*/  @P3 IMAD.WIDE.U32 R24, R26, R16, R24 ;  /* 0x000000101a183225 */ /* 0x020fc800078e0018 */
        /* <DEDUP_REMOVED lines=8> */
[----:B------:R-:W-:-:S03]  /*1270*/  ISETP.NE.U32.AND P0, PT, R6, UR10, PT ;  /* 0x0000000a06007c0c */ /* 0x000fc6000bf05070 */
[----:B------:R0:W4:Y:S01]  /*1280*/  @P3 LDG.E.64 R24, desc[UR12][R16.64] ;  /* 0x0000000c10183981 */ /* 0x000122000c1e1b00 */
[----:B------:R-:W-:Y:S01]  /*1290*/  ISETP.NE.AND.EX P0, PT, R7, UR11, PT, P0 ;  /* 0x0000000b07007c0c */ /* 0x000fe2000bf05300 */
[----:B0-----:R-:W3:-:S12]  /*12a0*/  @P1 LDC.64 R16, c[0x0][0x390] ;  /* 0x0000e400ff101b82 */ /* 0x001ed80000000a00 */
[----:B------:R-:W5:Y:S01]  /*12b0*/  @P0 LDG.E.64 R26, desc[UR12][R18.64+0x18] ;  /* 0x0000180c121a0981 */ /* 0x000f62000c1e1b00 */
[----:B--2---:R-:W-:Y:S01]  /*12c0*/  @P2 DMUL R20, R20, R22 ;  /* 0x0000001614142228 */ /* 0x004fe20000000000 */
[----:B------:R-:W-:Y:S02]  /*12d0*/  @P1 IMAD.MOV.U32 R22, RZ, RZ, R0 ;  /* 0x000000ffff161224 */ /* 0x000fe400078e0000 */
        /* <DEDUP_REMOVED lines=11> */
[----:B------:R-:W-:Y:S02]  /*1390*/  @P0 IMAD.MOV.U32 R24, RZ, RZ, R0 ;  /* 0x000000ffff180224 */ /* 0x000fe400078e0000 */
[----:B------:R-:W-:-:S02]  /*13a0*/  @P0 IMAD.MOV.U32 R25, RZ, RZ, RZ ;  /* 0x000000ffff190224 */ /* 0x000fc400078e00ff */
[----:B-----5:R-:W-:-:S04]  /*13b0*/  @P0 IMAD.WIDE.U32 R24, R26, R16, R24 ;  /* 0x000000101a180225 */ /* 0x020fc800078e0018 */
[----:B------:R-:W-:-:S04]  /*13c0*/  @P0 IMAD R16, R27, R16, RZ ;  /* 0x000000101b100224 */ /* 0x000fc800078e02ff */
[----:B------:R-:W-:Y:S02]  /*13d0*/  @P0 IMAD R15, R26, R17, R16 ;  /* 0x000000111a0f0224 */ /* 0x000fe400078e0210 */
[----:B------:R-:W0:Y:S02]  /*13e0*/  @P0 LDC.64 R16, c[0x0][0x388] ;  /* 0x0000e200ff100b82 */ /* 0x000e240000000a00 */
[----:B------:R-:W-:Y:S01]  /*13f0*/  @P0 IMAD.IADD R15, R25, 0x1, R15 ;  /* 0x00000001190f0824 */ /* 0x000fe200078e020f */
[----:B0-----:R-:W-:-:S04]  /*1400*/  @P0 LEA R16, P2, R24, R16, 0x3 ;  /* 0x0000001018100211 */ /* 0x001fc800078418ff */
[----:B------:R-:W-:-:S06]  /*1410*/  @P0 LEA.HI.X R17, R24, R17, R15, 0x3, P2 ;  /* 0x0000001118110211 */ /* 0x000fcc00010f1c0f */
[----:B------:R-:W3:Y:S01]  /*1420*/  @P0 LDG.E.64 R16, desc[UR12][R16.64] ;  /* 0x0000000c10100981 */ /* 0x000ee2000c1e1b00 */
[----:B------:R-:W-:-:S04]  /*1430*/  UIADD3 UR5, UP0, UPT, UR5, 0x8, URZ ;  /* 0x0000000805057890 */ /* 0x000fc8000ff1e0ff */
[----:B------:R-:W-:Y:S01]  /*1440*/  UIADD3.X UR4, UPT, UPT, URZ, UR4, URZ, UP0, !UPT ;  /* 0x00000004ff047290 */ /* 0x000fe200087fe4ff */
[----:B------:R-:W-:Y:S02]  /*1450*/  IADD3 R18, P3, PT, R18, 0x40, RZ ;  /* 0x0000004012127810 */ /* 0x000fe40007f7e0ff */
[----:B------:R-:W-:-:S03]  /*1460*/  IADD3 R11, P2, PT, R11, -0x8, RZ ;  /* 0xfffffff80b0b7810 */ /* 0x000fc60007f5e0ff */
[----:B------:R-:W-:Y:S01]  /*1470*/  IMAD.X R19, RZ, RZ, R19, P3 ;  /* 0x000000ffff137224 */ /* 0x000fe200018e0613 */
[----:B------:R-:W-:Y:S01]  /*1480*/  IADD3.X R10, PT, PT, R10, -0x1, RZ, P2, !PT ;  /* 0xffffffff0a0a7810 */ /* 0x000fe200017fe4ff */
[----:B--2---:R-:W-:Y:S01]  /*1490*/  @P1 DMUL R20, R20, R22 ;  /* 0x0000001614141228 */ /* 0x004fe20000000000 */
[----:B------:R-:W-:-:S04]  /*14a0*/  ISETP.NE.U32.AND P1, PT, R8, UR5, PT ;  /* 0x0000000508007c0c */ /* 0x000fc8000bf25070 */
[----:B------:R-:W-:-:S03]  /*14b0*/  ISETP.NE.AND.EX P1, PT, R9, UR4, PT, P1 ;  /* 0x0000000409007c0c */ /* 0x000fc6000bf25310 */
[----:B---3--:R-:W-:-:S10]  /*14c0*/  @P0 DMUL R20, R20, R16 ;  /* 0x0000001014140228 */ /* 0x008fd40000000000 */
[----:B------:R-:W-:Y:S05]  /*14d0*/  @P1 BRA `(.L_x_3) ;  /* 0xfffffff400c41947 */ /* 0x000fea000383ffff */
.L_x_2:
[----:B------:R-:W-:-:S13]  /*14e0*/  LOP3.LUT P0, RZ, R14, 0x7, RZ, 0xc0, !PT ;  /* 0x000000070eff7812 */ /* 0x000fda000780c0ff */
[----:B------:R-:W-:Y:S05]  /*14f0*/  @!P0 BRA `(.L_x_4) ;  /* 0x0000000800648947 */ /* 0x000fea0003800000 */
[----:B------:R-:W-:-:S04]  /*1500*/  LOP3.LUT R10, R14, 0x7, RZ, 0xc0, !PT ;  /* 0x000000070e0a7812 */ /* 0x000fc800078ec0ff */
[----:B------:R-:W-:-:S04]  /*1510*/  ISETP.GE.U32.AND P0, PT, R10, 0x4, PT ;  /* 0x000000040a00780c */ /* 0x000fc80003f06070 */
[----:B------:R-:W-:-:S13]  /*1520*/  ISETP.GE.U32.AND.EX P0, PT, RZ, RZ, PT, P0 ;  /* 0x000000ffff00720c */ /* 0x000fda0003f06100 */
[----:B------:R-:W-:Y:S05]  /*1530*/  @!P0 BRA `(.L_x_5) ;  /* 0x0000000400248947 */ /* 0x000fea0003800000 */
[----:B------:R-:W0:Y:S01]  /*1540*/  LDC.64 R10, c[0x0][0x3b0] ;  /* 0x0000ec00ff0a7b82 */ /* 0x000e220000000a00 */
[----:B------:R-:W-:Y:S02]  /*1550*/  ISETP.NE.U32.AND P0, PT, R8, R6, PT ;  /* 0x000000060800720c */ /* 0x000fe40003f05070 */
[----:B------:R-:W-:Y:S02]  /*1560*/  IADD3 R15, P1, PT, R4, R8, RZ ;  /* 0x00000008040f7210 */ /* 0x000fe40007f3e0ff */
[----:B------:R-:W-:-:S03]  /*1570*/  ISETP.NE.AND.EX P0, PT, R9, R7, PT, P0 ;  /* 0x000000070900720c */ /* 0x000fc60003f05300 */
[----:B------:R-:W-:Y:S01]  /*1580*/  IMAD.X R16, R5, 0x1, R9, P1 ;  /* 0x0000000105107824 */ /* 0x000fe200008e0609 */
[----:B0-----:R-:W-:-:S04]  /*1590*/  LEA R10, P1, R15, R10, 0x3 ;  /* 0x0000000a0f0a7211 */ /* 0x001fc800078218ff */
[----:B------:R-:W-:-:S05]  /*15a0*/  LEA.HI.X R11, R15, R11, R16, 0x3, P1 ;  /* 0x0000000b0f0b7211 */ /* 0x000fca00008f1c10 */
[----:B------:R-:W2:Y:S01]  /*15b0*/  @P0 LDG.E.64 R18, desc[UR12][R10.64] ;  /* 0x0000000c0a120981 */ /* 0x000ea2000c1e1b00 */
[----:B------:R-:W-:-:S04]  /*15c0*/  IADD3 R15, P2, PT, R8, 0x1, RZ ;  /* 0x00000001080f7810 */ /* 0x000fc80007f5e0ff */
[----:B------:R-:W-:Y:S01]  /*15d0*/  ISETP.NE.U32.AND P1, PT, R15, R6, PT ;  /* 0x000000060f00720c */ /* 0x000fe20003f25070 */
[----:B------:R-:W-:-:S05]  /*15e0*/  IMAD.X R16, RZ, RZ, R9, P2 ;  /* 0x000000ffff107224 */ /* 0x000fca00010e0609 */
[----:B------:R-:W-:-:S13]  /*15f0*/  ISETP.NE.AND.EX P1, PT, R16, R7, PT, P1 ;  /* 0x000000071000720c */ /* 0x000fda0003f25310 */
[----:B------:R-:W3:Y:S01]  /*1600*/  @P1 LDG.E.64 R22, desc[UR12][R10.64+0x8] ;  /* 0x0000080c0a161981 */ /* 0x000ee2000c1e1b00 */
[----:B------:R-:W-:-:S04]  /*1610*/  IADD3 R15, P3, PT, R8, 0x2, RZ ;  /* 0x00000002080f7810 */ /* 0x000fc80007f7e0ff */
[----:B------:R-:W-:Y:S02]  /*1620*/  ISETP.NE.U32.AND P2, PT, R15, R6, PT ;  /* 0x000000060f00720c */ /* 0x000fe40003f45070 */
[----:B------:R-:W-:-:S04]  /*1630*/  IADD3.X R16, PT, PT, RZ, R9, RZ, P3, !PT ;  /* 0x00000009ff107210 */ /* 0x000fc80001ffe4ff */
[----:B------:R-:W-:Y:S02]  /*1640*/  ISETP.NE.AND.EX P2, PT, R16, R7, PT, P2 ;  /* 0x000000071000720c */ /* 0x000fe40003f45320 */
[----:B------:R-:W2:Y:S11]  /*1650*/  @P0 LDC.64 R16, c[0x0][0x390] ;  /* 0x0000e400ff100b82 */ /* 0x000eb60000000a00 */
[----:B------:R-:W4:Y:S01]  /*1660*/  @P2 LDG.E.64 R24, desc[UR12][R10.64+0x10] ;  /* 0x0000100c0a182981 */ /* 0x000f22000c1e1b00 */
[----:B------:R-:W-:-:S02]  /*1670*/  @P0 IMAD.MOV.U32 R26, RZ, RZ, R0 ;  /* 0x000000ffff1a0224 */ /* 0x000fc400078e0000 */
[----:B------:R-:W-:Y:S02]  /*1680*/  @P0 IMAD.MOV.U32 R27, RZ, RZ, RZ ;  /* 0x000000ffff1b0224 */ /* 0x000fe400078e00ff */
        /* <DEDUP_REMOVED lines=9> */
[----:B------:R-:W3:Y:S04]  /*1720*/  @P1 LDC.64 R16, c[0x0][0x390] ;  /* 0x0000e400ff101b82 */ /* 0x000ee80000000a00 */
[----:B------:R-:W2:Y:S01]  /*1730*/  @P0 LDG.E.64 R18, desc[UR12][R18.64] ;  /* 0x0000000c12120981 */ /* 0x000ea2000c1e1b00 */
[----:B---3--:R-:W-:-:S04]  /*1740*/  @P1 IMAD.WIDE.U32 R26, R22, R16, R26 ;  /* 0x00000010161a1225 */ /* 0x008fc800078e001a */
        /* <DEDUP_REMOVED lines=8> */
[----:B------:R-:W4:Y:S04]  /*17d0*/  @P2 LDC.64 R16, c[0x0][0x390] ;  /* 0x0000e400ff102b82 */ /* 0x000f280000000a00 */
[----:B------:R-:W3:Y:S01]  /*17e0*/  @P1 LDG.E.64 R22, desc[UR12][R22.64] ;  /* 0x0000000c16161981 */ /* 0x000ee2000c1e1b00 */
[----:B----4-:R-:W-:-:S04]  /*17f0*/  @P2 IMAD.WIDE.U32 R26, R24, R16, R26 ;  /* 0x00000010181a2225 */ /* 0x010fc800078e001a */
[----:B------:R-:W-:-:S04]  /*1800*/  @P2 IMAD R16, R25, R16, RZ ;  /* 0x0000001019102224 */ /* 0x000fc800078e02ff */
[----:B------:R-:W-:Y:S02]  /*1810*/  @P2 IMAD R15, R24, R17, R16 ;  /* 0x00000011180f2224 */ /* 0x000fe400078e0210 */
[----:B------:R-:W0:Y:S02]  /*1820*/  @P2 LDC.64 R16, c[0x0][0x388] ;  /* 0x0000e200ff102b82 */ /* 0x000e240000000a00 */
[----:B------:R-:W-:Y:S01]  /*1830*/  @P2 IMAD.IADD R15, R27, 0x1, R15 ;  /* 0x000000011b0f2824 */ /* 0x000fe200078e020f */
[----:B0-----:R-:W-:-:S04]  /*1840*/  @P2 LEA R16, P3, R26, R16, 0x3 ;  /* 0x000000101a102211 */ /* 0x001fc800078618ff */
[----:B------:R-:W-:Y:S02]  /*1850*/  @P2 LEA.HI.X R17, R26, R17, R15, 0x3, P3 ;  /* 0x000000111a112211 */ /* 0x000fe400018f1c0f */
[----:B------:R-:W-:-:S04]  /*1860*/  IADD3 R15, P4, PT, R8, 0x3, RZ ;  /* 0x00000003080f7810 */ /* 0x000fc80007f9e0ff */
[----:B------:R-:W-:Y:S01]  /*1870*/  ISETP.NE.U32.AND P3, PT, R15, R6, PT ;  /* 0x000000060f00720c */ /* 0x000fe20003f65070 */
[----:B------:R-:W-:Y:S01]  /*1880*/  IMAD.X R24, RZ, RZ, R9, P4 ;  /* 0x000000ffff187224 */ /* 0x000fe200020e0609 */
[----:B------:R-:W4:Y:S04]  /*1890*/  @P2 LDG.E.64 R16, desc[UR12][R16.64] ;  /* 0x0000000c10102981 */ /* 0x000f28000c1e1b00 */
[----:B------:R-:W-:-:S13]  /*18a0*/  ISETP.NE.AND.EX P3, PT, R24, R7, PT, P3 ;  /* 0x000000071800720c */ /* 0x000fda0003f65330 */
[----:B------:R0:W2:Y:S01]  /*18b0*/  @P3 LDG.E.64 R26, desc[UR12][R10.64+0x18] ;  /* 0x0000180c0a1a3981 */ /* 0x0000a2000c1e1b00 */
[----:B------:R-:W-:Y:S02]  /*18c0*/  @P3 IMAD.MOV.U32 R24, RZ, RZ, R0 ;  /* 0x000000ffff183224 */ /* 0x000fe400078e0000 */
[----:B------:R-:W-:Y:S01]  /*18d0*/  @P3 IMAD.MOV.U32 R25, RZ, RZ, RZ ;  /* 0x000000ffff193224 */ /* 0x000fe200078e00ff */
[----:B0-----:R-:W2:Y:S02]  /*18e0*/  @P3 LDC.64 R10, c[0x0][0x390] ;  /* 0x0000e400ff0a3b82 */ /* 0x001ea40000000a00 */
[-C--:B--2---:R-:W-:Y:S02]  /*18f0*/  @P3 IMAD R15, R27, R10.reuse, RZ ;  /* 0x0000000a1b0f3224 */ /* 0x084fe400078e02ff */
[----:B------:R-:W-:-:S04]  /*1900*/  @P3 IMAD.WIDE.U32 R24, R26, R10, R24 ;  /* 0x0000000a1a183225 */ /* 0x000fc800078e0018 */
[----:B------:R-:W-:Y:S02]  /*1910*/  @P3 IMAD R15, R26, R11, R15 ;  /* 0x0000000b1a0f3224 */ /* 0x000fe400078e020f */
[----:B------:R-:W0:Y:S02]  /*1920*/  @P3 LDC.64 R10, c[0x0][0x388] ;  /* 0x0000e200ff0a3b82 */ /* 0x000e240000000a00 */
[----:B------:R-:W-:Y:S01]  /*1930*/  @P3 IMAD.IADD R15, R25, 0x1, R15 ;  /* 0x00000001190f3824 */ /* 0x000fe200078e020f */
[----:B0-----:R-:W-:-:S04]  /*1940*/  @P3 LEA R10, P4, R24, R10, 0x3 ;  /* 0x0000000a180a3211 */ /* 0x001fc800078818ff */
[----:B------:R-:W-:-:S06]  /*1950*/  @P3 LEA.HI.X R11, R24, R11, R15, 0x3, P4 ;  /* 0x0000000b180b3211 */ /* 0x000fcc00020f1c0f */
[----:B------:R-:W2:Y:S01]  /*1960*/  @P3 LDG.E.64 R10, desc[UR12][R10.64] ;  /* 0x0000000c0a0a3981 */ /* 0x000ea2000c1e1b00 */
[----:B-----5:R-:W-:-:S08]  /*1970*/  @P0 DMUL R20, R20, R18 ;  /* 0x0000001214140228 */ /* 0x020fd00000000000 */
[----:B---3--:R-:W-:Y:S01]  /*1980*/  @P1 DMUL R20, R20, R22 ;  /* 0x0000001614141228 */ /* 0x008fe20000000000 */
[----:B------:R-:W-:-:S07]  /*1990*/  IADD3 R8, P0, PT, R8, 0x4, RZ ;  /* 0x0000000408087810 */ /* 0x000fce0007f1e0ff */
[----:B----4-:R-:W-:Y:S01]  /*19a0*/  @P2 DMUL R20, R20, R16 ;  /* 0x0000001014142228 */ /* 0x010fe20000000000 */
[----:B------:R-:W-:-:S07]  /*19b0*/  IMAD.X R9, RZ, RZ, R9, P0 ;  /* 0x000000ffff097224 */ /* 0x000fce00000e0609 */
[----:B--2---:R-:W-:-:S11]  /*19c0*/  @P3 DMUL R20, R20, R10 ;  /* 0x0000000a14143228 */ /* 0x004fd60000000000 */
.L_x_5:
[----:B------:R-:W-:-:S04]  /*19d0*/  LOP3.LUT R10, R14, 0x3, RZ, 0xc0, !PT ;  /* 0x000000030e0a7812 */ /* 0x000fc800078ec0ff */
[----:B------:R-:W-:-:S04]  /*19e0*/  ISETP.NE.U32.AND P0, PT, R10, RZ, PT ;  /* 0x000000ff0a00720c */ /* 0x000fc80003f05070 */
[----:B------:R-:W-:-:S13]  /*19f0*/  ISETP.NE.AND.EX P0, PT, RZ, RZ, PT, P0 ;  /* 0x000000ffff00720c */ /* 0x000fda0003f05300 */
[----:B------:R-:W-:Y:S05]  /*1a00*/  @!P0 BRA `(.L_x_4) ;  /* 0x0000000400208947 */ /* 0x000fea0003800000 */
[----:B------:R-:W-:Y:S02]  /*1a10*/  ISETP.NE.U32.AND P1, PT, R10, 0x1, PT ;  /* 0x000000010a00780c */ /* 0x000fe40003f25070 */
[----:B------:R-:W-:Y:S02]  /*1a20*/  LOP3.LUT R14, R14, 0x1, RZ, 0xc0, !PT ;  /* 0x000000010e0e7812 */ /* 0x000fe400078ec0ff */
[----:B------:R-:W-:Y:S02]  /*1a30*/  ISETP.NE.AND.EX P1, PT, RZ, RZ, PT, P1 ;  /* 0x000000ffff00720c */ /* 0x000fe40003f25310 */
[----:B------:R-:W-:-:S11]  /*1a40*/  ISETP.NE.U32.AND P0, PT, R14, 0x1, PT ;  /* 0x000000010e00780c */ /* 0x000fd60003f05070 */
[----:B------:R-:W-:Y:S05]  /*1a50*/  @!P1 BRA `(.L_x_6) ;  /* 0x0000000000b09947 */ /* 0x000fea0003800000 */
[CC--:B------:R-:W-:Y:S02]  /*1a60*/  ISETP.NE.U32.AND P1, PT, R8.reuse, R6.reuse, PT ;  /* 0x000000060800720c */ /* 0x0c0fe40003f25070 */
[----:B------:R-:W-:Y:S02]  /*1a70*/  IADD3 R11, P3, PT, R8, 0x1, RZ ;  /* 0x00000001080b7810 */ /* 0x000fe40007f7e0ff */
[----:B------:R-:W-:Y:S02]  /*1a80*/  ISETP.NE.AND.EX P1, PT, R9, R7, PT, P1 ;  /* 0x000000070900720c */ /* 0x000fe40003f25310 */
[----:B------:R-:W-:Y:S02]  /*1a90*/  ISETP.NE.U32.AND P2, PT, R11, R6, PT ;  /* 0x000000060b00720c */ /* 0x000fe40003f45070 */
[----:B------:R-:W-:-:S04]  /*1aa0*/  IADD3.X R10, PT, PT, RZ, R9, RZ, P3, !PT ;  /* 0x00000009ff0a7210 */ /* 0x000fc80001ffe4ff */
[----:B------:R-:W-:-:S05]  /*1ab0*/  ISETP.NE.AND.EX P2, PT, R10, R7, PT, P2 ;  /* 0x000000070a00720c */ /* 0x000fca0003f45320 */
[----:B------:R-:W0:Y:S01]  /*1ac0*/  @P1 LDC.64 R14, c[0x0][0x3b0] ;  /* 0x0000ec00ff0e1b82 */ /* 0x000e220000000a00 */
[----:B------:R-:W-:-:S05]  /*1ad0*/  @P1 IADD3 R16, P3, PT, R4, R8, RZ ;  /* 0x0000000804101210 */ /* 0x000fca0007f7e0ff */
[----:B------:R-:W-:Y:S02]  /*1ae0*/  @P1 IMAD.X R17, R5, 0x1, R9, P3 ;  /* 0x0000000105111824 */ /* 0x000fe400018e0609 */
[----:B------:R-:W1:Y:S01]  /*1af0*/  @P2 LDC.64 R10, c[0x0][0x3b0] ;  /* 0x0000ec00ff0a2b82 */ /* 0x000e620000000a00 */
[----:B0-----:R-:W-:-:S04]  /*1b00*/  @P1 LEA R24, P3, R16, R14, 0x3 ;  /* 0x0000000e10181211 */ /* 0x001fc800078618ff */
[----:B------:R-:W-:Y:S02]  /*1b10*/  @P1 LEA.HI.X R25, R16, R15, R17, 0x3, P3 ;  /* 0x0000000f10191211 */ /* 0x000fe400018f1c11 */
[----:B------:R-:W-:Y:S01]  /*1b20*/  @P2 IADD3 R14, P3, PT, R4, R8, RZ ;  /* 0x00000008040e2210 */ /* 0x000fe20007f7e0ff */
[----:B------:R-:W0:Y:S03]  /*1b30*/  @P1 LDC.64 R16, c[0x0][0x390] ;  /* 0x0000e400ff101b82 */ /* 0x000e260000000a00 */
[----:B------:R-:W0:Y:S01]  /*1b40*/  @P1 LDG.E.64 R24, desc[UR12][R24.64] ;  /* 0x0000000c18181981 */ /* 0x000e22000c1e1b00 */
[----:B------:R-:W-:Y:S01]  /*1b50*/  @P2 IMAD.X R15, R5, 0x1, R9, P3 ;  /* 0x00000001050f2824 */ /* 0x000fe200018e0609 */
[----:B-1----:R-:W-:-:S04]  /*1b60*/  @P2 LEA R22, P3, R14, R10, 0x3 ;  /* 0x0000000a0e162211 */ /* 0x002fc800078618ff */
[----:B------:R-:W-:Y:S02]  /*1b70*/  @P2 LEA.HI.X R23, R14, R11, R15, 0x3, P3 ;  /* 0x0000000b0e172211 */ /* 0x000fe400018f1c0f */
[----:B------:R-:W1:Y:S04]  /*1b80*/  @P2 LDC.64 R14, c[0x0][0x390] ;  /* 0x0000e400ff0e2b82 */ /* 0x000e680000000a00 */
[----:B------:R-:W1:Y:S01]  /*1b90*/  @P2 LDG.E.64 R22, desc[UR12][R22.64+0x8] ;  /* 0x0000080c16162981 */ /* 0x000e62000c1e1b00 */
[----:B------:R-:W-:Y:S02]  /*1ba0*/  @P1 IMAD.MOV.U32 R18, RZ, RZ, R0 ;  /* 0x000000ffff121224 */ /* 0x000fe400078e0000 */
[----:B------:R-:W-:Y:S01]  /*1bb0*/  @P1 IMAD.MOV.U32 R19, RZ, RZ, RZ ;  /* 0x000000ffff131224 */ /* 0x000fe200078e00ff */
[----:B------:R-:W2:Y:S01]  /*1bc0*/  @P1 LDC.64 R10, c[0x0][0x388] ;  /* 0x0000e200ff0a1b82 */ /* 0x000ea20000000a00 */
[----:B0-----:R-:W-:-:S02]  /*1bd0*/  @P1 IMAD R26, R25, R16, RZ ;  /* 0x00000010191a1224 */ /* 0x001fc400078e02ff */
[----:B------:R-:W-:-:S04]  /*1be0*/  @P1 IMAD.WIDE.U32 R18, R24, R16, R18 ;  /* 0x0000001018121225 */ /* 0x000fc800078e0012 */
[----:B------:R-:W-:Y:S01]  /*1bf0*/  @P1 IMAD R26, R24, R17, R26 ;  /* 0x00000011181a1224 */ /* 0x000fe200078e021a */
[----:B--2---:R-:W-:Y:S01]  /*1c00*/  @P1 LEA R10, P3, R18, R10, 0x3 ;  /* 0x0000000a120a1211 */ /* 0x004fe200078618ff */
[----:B------:R-:W0:Y:S01]  /*1c10*/  @P2 LDC.64 R16, c[0x0][0x388] ;  /* 0x0000e200ff102b82 */ /* 0x000e220000000a00 */
[----:B------:R-:W-:Y:S02]  /*1c20*/  @P2 IMAD.MOV.U32 R24, RZ, RZ, R0 ;  /* 0x000000ffff182224 */ /* 0x000fe400078e0000 */
[----:B------:R-:W-:Y:S02]  /*1c30*/  @P2 IMAD.MOV.U32 R25, RZ, RZ, RZ ;  /* 0x000000ffff192224 */ /* 0x000fe400078e00ff */
[----:B------:R-:W-:Y:S02]  /*1c40*/  @P1 IMAD.IADD R26, R19, 0x1, R26 ;  /* 0x00000001131a1824 */ /* 0x000fe400078e021a */
[----:B-1----:R-:W-:-:S03]  /*1c50*/  @P2 IMAD.WIDE.U32 R24, R22, R14, R24 ;  /* 0x0000000e16182225 */ /* 0x002fc600078e0018 */
[----:B------:R-:W-:Y:S01]  /*1c60*/  @P1 LEA.HI.X R11, R18, R11, R26, 0x3, P3 ;  /* 0x0000000b120b1211 */ /* 0x000fe200018f1c1a */
[----:B------:R-:W-:-:S04]  /*1c70*/  @P2 IMAD R14, R23, R14, RZ ;  /* 0x0000000e170e2224 */ /* 0x000fc800078e02ff */
[----:B------:R-:W-:Y:S01]  /*1c80*/  @P2 IMAD R15, R22, R15, R14 ;  /* 0x0000000f160f2224 */ /* 0x000fe200078e020e */
[----:B------:R-:W2:Y:S03]  /*1c90*/  @P1 LDG.E.64 R10, desc[UR12][R10.64] ;  /* 0x0000000c0a0a1981 */ /* 0x000ea6000c1e1b00 */
[----:B------:R-:W-:Y:S01]  /*1ca0*/  @P2 IMAD.IADD R14, R25, 0x1, R15 ;  /* 0x00000001190e2824 */ /* 0x000fe200078e020f */
[----:B0-----:R-:W-:-:S04]  /*1cb0*/  @P2 LEA R16, P3, R24, R16, 0x3 ;  /* 0x0000001018102211 */ /* 0x001fc800078618ff */
[----:B------:R-:W-:-:S06]  /*1cc0*/  @P2 LEA.HI.X R17, R24, R17, R14, 0x3, P3 ;  /* 0x0000001118112211 */ /* 0x000fcc00018f1c0e */
[----:B------:R-:W3:Y:S01]  /*1cd0*/  @P2 LDG.E.64 R16, desc[UR12][R16.64] ;  /* 0x0000000c10102981 */ /* 0x000ee2000c1e1b00 */
[----:B--2--5:R-:W-:Y:S01]  /*1ce0*/  @P1 DMUL R20, R20, R10 ;  /* 0x0000000a14141228 */ /* 0x024fe20000000000 */
[----:B------:R-:W-:-:S05]  /*1cf0*/  IADD3 R8, P1, PT, R8, 0x2, RZ ;  /* 0x0000000208087810 */ /* 0x000fca0007f3e0ff */
[----:B------:R-:W-:Y:S02]  /*1d00*/  IMAD.X R9, RZ, RZ, R9, P1 ;  /* 0x000000ffff097224 */ /* 0x000fe400008e0609 */
[----:B---3--:R-:W-:-:S11]  /*1d10*/  @P2 DMUL R20, R20, R16 ;  /* 0x0000001014142228 */ /* 0x008fd60000000000 */
.L_x_6:
[----:B------:R-:W-:Y:S02]  /*1d20*/  ISETP.NE.U32.AND P1, PT, R8, R6, PT ;  /* 0x000000060800720c */ /* 0x000fe40003f25070 */
[----:B------:R-:W-:Y:S02]  /*1d30*/  ISETP.NE.U32.AND.EX P0, PT, RZ, RZ, PT, P0 ;  /* 0x000000ffff00720c */ /* 0x000fe40003f05100 */
[----:B------:R-:W-:-:S04]  /*1d40*/  ISETP.NE.AND.EX P1, PT, R9, R7, PT, P1 ;  /* 0x000000070900720c */ /* 0x000fc80003f25310 */
[----:B------:R-:W-:-:S13]  /*1d50*/  PLOP3.LUT P0, PT, P0, P1, PT, 0xf2, 0x2f ;  /* 0x00000000002f781c */ /* 0x000fda0000703e72 */
[----:B------:R-:W-:Y:S05]  /*1d60*/  @P0 BRA `(.L_x_4) ;  /* 0x0000000000480947 */ /* 0x000fea0003800000 */
[----:B------:R-:W0:Y:S01]  /*1d70*/  LDC.64 R10, c[0x0][0x3b0] ;  /* 0x0000ec00ff0a7b82 */ /* 0x000e220000000a00 */
[----:B------:R-:W-:Y:S01]  /*1d80*/  IADD3 R8, P0, PT, R4, R8, RZ ;  /* 0x0000000804087210 */ /* 0x000fe20007f1e0ff */
[----:B------:R-:W1:Y:S04]  /*1d90*/  LDCU.64 UR4, c[0x0][0x390] ;  /* 0x00007200ff0477ac */ /* 0x000e680008000a00 */
[----:B------:R-:W-:Y:S01]  /*1da0*/  IMAD.X R9, R5, 0x1, R9, P0 ;  /* 0x0000000105097824 */ /* 0x000fe200000e0609 */
[----:B------:R-:W2:Y:S01]  /*1db0*/  LDCU.64 UR10, c[0x0][0x388] ;  /* 0x00007100ff0a77ac */ /* 0x000ea20008000a00 */
[----:B0-----:R-:W-:-:S04]  /*1dc0*/  LEA R10, P0, R8, R10, 0x3 ;  /* 0x0000000a080a7211 */ /* 0x001fc800078018ff */
[----:B------:R-:W-:-:S06]  /*1dd0*/  LEA.HI.X R11, R8, R11, R9, 0x3, P0 ;  /* 0x0000000b080b7211 */ /* 0x000fcc00000f1c09 */
[----:B------:R-:W1:Y:S01]  /*1de0*/  LDG.E.64 R10, desc[UR12][R10.64] ;  /* 0x0000000c0a0a7981 */ /* 0x000e62000c1e1b00 */
[----:B------:R-:W-:Y:S02]  /*1df0*/  IMAD.MOV.U32 R8, RZ, RZ, R0 ;  /* 0x000000ffff087224 */ /* 0x000fe400078e0000 */
[----:B------:R-:W-:Y:S02]  /*1e00*/  IMAD.MOV.U32 R9, RZ, RZ, RZ ;  /* 0x000000ffff097224 */ /* 0x000fe400078e00ff */
[----:B-1----:R-:W-:Y:S02]  /*1e10*/  IMAD R15, R11, UR4, RZ ;  /* 0x000000040b0f7c24 */ /* 0x002fe4000f8e02ff */
[----:B------:R-:W-:-:S04]  /*1e20*/  IMAD.WIDE.U32 R8, R10, UR4, R8 ;  /* 0x000000040a087c25 */ /* 0x000fc8000f8e0008 */
[----:B------:R-:W-:Y:S01]  /*1e30*/  IMAD R15, R10, UR5, R15 ;  /* 0x000000050a0f7c24 */ /* 0x000fe2000f8e020f */
[----:B--2---:R-:W-:-:S03]  /*1e40*/  LEA R14, P0, R8, UR10, 0x3 ;  /* 0x0000000a080e7c11 */ /* 0x004fc6000f8018ff */
[----:B------:R-:W-:-:S05]  /*1e50*/  IMAD.IADD R9, R9, 0x1, R15 ;  /* 0x0000000109097824 */ /* 0x000fca00078e020f */
[----:B------:R-:W-:-:S05]  /*1e60*/  LEA.HI.X R15, R8, UR11, R9, 0x3, P0 ;  /* 0x0000000b080f7c11 */ /* 0x000fca00080f1c09 */
[----:B------:R-:W2:Y:S02]  /*1e70*/  LDG.E.64 R8, desc[UR12][R14.64] ;  /* 0x0000000c0e087981 */ /* 0x000ea4000c1e1b00 */
[----:B--2--5:R-:W-:-:S11]  /*1e80*/  DMUL R20, R20, R8 ;  /* 0x0000000814147228 */ /* 0x024fd60000000000 */
.L_x_4:
[----:B------:R-:W0:Y:S01]  /*1e90*/  LDCU.64 UR14, c[0x0][0x3c8] ;  /* 0x00007900ff0e77ac */ /* 0x000e220008000a00 */
[----:B------:R-:W1:Y:S01]  /*1ea0*/  LDCU.64 UR16, c[0x0][0x3a0] ;  /* 0x00007400ff1077ac */ /* 0x000e620008000a00 */
[----:B------:R-:W-:Y:S01]  /*1eb0*/  UMOV UR4, URZ ;  /* 0x000000ff00047c82 */ /* 0x000fe20008000000 */
[----:B------:R-:W-:-:S05]  /*1ec0*/  UMOV UR5, URZ ;  /* 0x000000ff00057c82 */ /* 0x000fca0008000000 */
.L_x_7:
[----:B0-----:R-:W-:-:S04]  /*1ed0*/  ULEA UR10, UP0, UR6, UR14, 0x3 ;  /* 0x0000000e060a7291 */ /* 0x001fc8000f8018ff */
[----:B------:R-:W-:Y:S02]  /*1ee0*/  ULEA.HI.X UR11, UR6, UR15, UR7, 0x3, UP0 ;  /* 0x0000000f060b7291 */ /* 0x000fe400080f1c07 */
[----:B------:R-:W-:-:S04]  /*1ef0*/  IMAD.U32 R14, RZ, RZ, UR10 ;  /* 0x0000000aff0e7e24 */ /* 0x000fc8000f8e00ff */
[----:B------:R-:W-:-:S05]  /*1f00*/  MOV R15, UR11 ;  /* 0x0000000b000f7c02 */ /* 0x000fca0008000f00 */
[----:B------:R-:W2:Y:S02]  /*1f10*/  LDG.E.64 R8, desc[UR12][R14.64] ;  /* 0x0000000c0e087981 */ /* 0x000ea4000c1e1b00 */
[----:B--2---:R-:W-:-:S05]  /*1f20*/  IADD3 R10, P0, PT, R0, R8, RZ ;  /* 0x00000008000a7210 */ /* 0x004fca0007f1e0ff */
[----:B------:R-:W-:Y:S01]  /*1f30*/  IMAD.X R9, RZ, RZ, R9, P0 ;  /* 0x000000ffff097224 */ /* 0x000fe200000e0609 */
[----:B-1----:R-:W-:-:S04]  /*1f40*/  LEA R8, P0, R10, UR16, 0x3 ;  /* 0x000000100a087c11 */ /* 0x002fc8000f8018ff */
[----:B------:R-:W-:-:S05]  /*1f50*/  LEA.HI.X R9, R10, UR17, R9, 0x3, P0 ;  /* 0x000000110a097c11 */ /* 0x000fca00080f1c09 */
[----:B------:R-:W2:Y:S01]  /*1f60*/  LDG.E.64 R10, desc[UR12][R8.64] ;  /* 0x0000000c080a7981 */ /* 0x000ea2000c1e1b00 */
[----:B------:R-:W-:Y:S01]  /*1f70*/  UIADD3 UR4, UP0, UPT, UR4, 0x1, URZ ;  /* 0x0000000104047890 */ /* 0x000fe2000ff1e0ff */
[----:B--2--5:R-:W-:-:S07]  /*1f80*/  DADD R10, R10, -R20 ;  /* 0x000000000a0a7229 */ /* 0x024fce0000000814 */
[----:B------:R2:W-:Y:S04]  /*1f90*/  STG.E.64 desc[UR12][R8.64], R10 ;  /* 0x0000000a08007986 */ /* 0x0005e8000c101b0c */
[----:B------:R-:W3:Y:S01]  /*1fa0*/  LDG.E.64 R14, desc[UR12][R12.64] ;  /* 0x0000000c0c0e7981 */ /* 0x000ee2000c1e1b00 */
[----:B------:R-:W-:Y:S02]  /*1fb0*/  UIADD3.X UR5, UPT, UPT, URZ, UR5, URZ, UP0, !UPT ;  /* 0x00000005ff057290 */ /* 0x000fe400087fe4ff */
[----:B------:R-:W-:-:S04]  /*1fc0*/  UIADD3 UR6, UP0, UPT, UR6, 0x1, URZ ;  /* 0x0000000106067890 */ /* 0x000fc8000ff1e0ff */
[----:B------:R-:W-:Y:S01]  /*1fd0*/  IMAD.U32 R16, RZ, RZ, UR5 ;  /* 0x00000005ff107e24 */ /* 0x000fe2000f8e00ff */
[----:B------:R-:W-:Y:S01]  /*1fe0*/  UIADD3.X UR7, UPT, UPT, URZ, UR7, URZ, UP0, !UPT ;  /* 0x00000007ff077290 */ /* 0x000fe200087fe4ff */
[----:B---3--:R-:W-:-:S04]  /*1ff0*/  ISETP.LE.U32.AND P0, PT, R14, UR4, PT ;  /* 0x000000040e007c0c */ /* 0x008fc8000bf03070 */
[----:B------:R-:W-:-:S13]  /*2000*/  ISETP.GE.U32.AND.EX P0, PT, R16, R15, PT, P0 ;  /* 0x0000000f1000720c */ /* 0x000fda0003f06100 */
[----:B--2---:R-:W-:Y:S05]  /*2010*/  @!P0 BRA `(.L_x_7) ;  /* 0xfffffffc00ac8947 */ /* 0x004fea000383ffff */
[----:B------:R-:W0:Y:S01]  /*2020*/  LDCU.64 UR10, c[0x0][0x3b8] ;  /* 0x00007700ff0a77ac */ /* 0x000e220008000a00 */
[----:B------:R-:W-:Y:S02]  /*2030*/  USHF.L.U32 UR5, UR8, 0x3, URZ ;  /* 0x0000000308057899 */ /* 0x000fe400080006ff */
[----:B------:R-:W-:Y:S02]  /*2040*/  USHF.L.U64.HI UR4, UR8, 0x3, UR9 ;  /* 0x0000000308047899 */ /* 0x000fe40008010209 */
[----:B0-----:R-:W-:-:S04]  /*2050*/  UIADD3 UR5, UP0, UPT, UR5, UR10, URZ ;  /* 0x0000000a05057290 */ /* 0x001fc8000ff1e0ff */
[----:B------:R-:W-:Y:S02]  /*2060*/  UIADD3.X UR4, UPT, UPT, UR4, UR11, URZ, UP0, !UPT ;  /* 0x0000000b04047290 */ /* 0x000fe400087fe4ff */
[----:B------:R-:W-:-:S04]  /*2070*/  IMAD.U32 R8, RZ, RZ, UR5 ;  /* 0x00000005ff087e24 */ /* 0x000fc8000f8e00ff */
[----:B------:R-:W-:-:S05]  /*2080*/  IMAD.U32 R9, RZ, RZ, UR4 ;  /* 0x00000004ff097e24 */ /* 0x000fca000f8e00ff */
[----:B------:R-:W2:Y:S02]  /*2090*/  LDG.E.64 R10, desc[UR12][R8.64] ;  /* 0x0000000c080a7981 */ /* 0x000ea4000c1e1b00 */
[----:B--2---:R-:W-:-:S04]  /*20a0*/  ISETP.NE.U32.AND P0, PT, R10, RZ, PT ;  /* 0x000000ff0a00720c */ /* 0x004fc80003f05070 */
[----:B------:R-:W-:Y:S02]  /*20b0*/  ISETP.NE.AND.EX P0, PT, R11, RZ, PT, P0 ;  /* 0x000000ff0b00720c */ /* 0x000fe40003f05300 */
[----:B------:R-:W-:-:S11]  /*20c0*/  CS2R R10, SRZ ;  /* 0x00000000000a7805 */ /* 0x000fd6000001ff00 */
[----:B------:R-:W-:Y:S05]  /*20d0*/  @!P0 BRA `(.L_x_8) ;  /* 0x0000000000808947 */ /* 0x000fea0003800000 */
[----:B------:R-:W0:Y:S01]  /*20e0*/  LDC.64 R10, c[0x0][0x3c0] ;  /* 0x0000f000ff0a7b82 */ /* 0x000e220000000a00 */
[----:B------:R-:W-:Y:S01]  /*20f0*/  UMOV UR4, URZ ;  /* 0x000000ff00047c82 */ /* 0x000fe20008000000 */
[----:B------:R-:W-:-:S05]  /*2100*/  UMOV UR5, URZ ;  /* 0x000000ff00057c82 */ /* 0x000fca0008000000 */
.L_x_9:
[----:B------:R-:W-:-:S04]  /*2110*/  ULEA UR10, UP0, UR6, UR14, 0x3 ;  /* 0x0000000e060a7291 */ /* 0x000fc8000f8018ff */
[----:B------:R-:W-:Y:S02]  /*2120*/  ULEA.HI.X UR11, UR6, UR15, UR7, 0x3, UP0 ;  /* 0x0000000f060b7291 */ /* 0x000fe400080f1c07 */
[----:B------:R-:W-:-:S04]  /*2130*/  IMAD.U32 R22, RZ, RZ, UR10 ;  /* 0x0000000aff167e24 */ /* 0x000fc8000f8e00ff */
[----:B------:R-:W-:-:S05]  /*2140*/  IMAD.U32 R23, RZ, RZ, UR11 ;  /* 0x0000000bff177e24 */ /* 0x000fca000f8e00ff */
[----:B------:R-:W2:Y:S01]  /*2150*/  LDG.E.64 R14, desc[UR12][R22.64] ;  /* 0x0000000c160e7981 */ /* 0x000ea2000c1e1b00 */
[----:B------:R-:W-:-:S04]  /*2160*/  IADD3 R17, P1, PT, R2, UR4, RZ ;  /* 0x0000000402117c10 */ /* 0x000fc8000ff3e0ff */
[----:B------:R-:W-:Y:S02]  /*2170*/  IADD3.X R18, PT, PT, R3, UR5, RZ, P1, !PT ;  /* 0x0000000503127c10 */ /* 0x000fe40008ffe4ff */
[----:B0-----:R-:W-:-:S04]  /*2180*/  LEA R16, P1, R17, R10, 0x3 ;  /* 0x0000000a11107211 */ /* 0x001fc800078218ff */
[----:B------:R-:W-:-:S06]  /*2190*/  LEA.HI.X R17, R17, R11, R18, 0x3, P1 ;  /* 0x0000000b11117211 */ /* 0x000fcc00008f1c12 */
[----:B------:R-:W3:Y:S01]  /*21a0*/  LDG.E.64 R16, desc[UR12][R16.64] ;  /* 0x0000000c10107981 */ /* 0x000ee2000c1e1b00 */
[----:B--2---:R-:W-:-:S05]  /*21b0*/  IADD3 R19, P0, PT, R0, R14, RZ ;  /* 0x0000000e00137210 */ /* 0x004fca0007f1e0ff */
[----:B------:R-:W-:Y:S01]  /*21c0*/  IMAD.X R24, RZ, RZ, R15, P0 ;  /* 0x000000ffff187224 */ /* 0x000fe200000e060f */
[----:B------:R-:W-:-:S04]  /*21d0*/  LEA R14, P0, R19, UR16, 0x3 ;  /* 0x00000010130e7c11 */ /* 0x000fc8000f8018ff */
[----:B------:R-:W-:-:S05]  /*21e0*/  LEA.HI.X R15, R19, UR17, R24, 0x3, P0 ;  /* 0x00000011130f7c11 */ /* 0x000fca00080f1c18 */
[----:B------:R-:W3:Y:S01]  /*21f0*/  LDG.E.64 R18, desc[UR12][R14.64] ;  /* 0x0000000c0e127981 */ /* 0x000ee2000c1e1b00 */
[----:B------:R-:W-:Y:S01]  /*2200*/  UIADD3 UR4, UP0, UPT, UR4, 0x1, URZ ;  /* 0x0000000104047890 */ /* 0x000fe2000ff1e0ff */
[----:B---3--:R-:W-:-:S07]  /*2210*/  DFMA R18, R16, R20, R18 ;  /* 0x000000141012722b */ /* 0x008fce0000000012 */
[----:B------:R1:W-:Y:S04]  /*2220*/  STG.E.64 desc[UR12][R14.64], R18 ;  /* 0x000000120e007986 */ /* 0x0003e8000c101b0c */
[----:B------:R-:W2:Y:S01]  /*2230*/  LDG.E.64 R22, desc[UR12][R8.64] ;  /* 0x0000000c08167981 */ /* 0x000ea2000c1e1b00 */
[----:B------:R-:W-:-:S06]  /*2240*/  UIADD3.X UR5, UPT, UPT, URZ, UR5, URZ, UP0, !UPT ;  /* 0x00000005ff057290 */ /* 0x000fcc00087fe4ff */
[----:B------:R-:W-:Y:S01]  /*2250*/  IMAD.U32 R25, RZ, RZ, UR5 ;  /* 0x00000005ff197e24 */ /* 0x000fe2000f8e00ff */
[----:B------:R-:W-:-:S04]  /*2260*/  UIADD3 UR6, UP0, UPT, UR6, 0x1, URZ ;  /* 0x0000000106067890 */ /* 0x000fc8000ff1e0ff */
[----:B------:R-:W-:Y:S01]  /*2270*/  UIADD3.X UR7, UPT, UPT, URZ, UR7, URZ, UP0, !UPT ;  /* 0x00000007ff077290 */ /* 0x000fe200087fe4ff */
[----:B--2---:R-:W-:-:S04]  /*2280*/  ISETP.LE.U32.AND P0, PT, R22, UR4, PT ;  /* 0x0000000416007c0c */ /* 0x004fc8000bf03070 */
[----:B------:R-:W-:-:S13]  /*2290*/  ISETP.GE.U32.AND.EX P0, PT, R25, R23, PT, P0 ;  /* 0x000000171900720c */ /* 0x000fda0003f06100 */
[----:B-1----:R-:W-:Y:S05]  /*22a0*/  @!P0 BRA `(.L_x_9) ;  /* 0xfffffffc00988947 */ /* 0x002fea000383ffff */
[----:B------:R0:W5:Y:S01]  /*22b0*/  LDG.E.64 R14, desc[UR12][R12.64] ;  /* 0x0000000c0c0e7981 */ /* 0x000162000c1e1b00 */
[----:B------:R-:W-:Y:S02]  /*22c0*/  IMAD.MOV.U32 R10, RZ, RZ, R22 ;  /* 0x000000ffff0a7224 */ /* 0x000fe400078e0016 */
[----:B------:R-:W-:-:S07]  /*22d0*/  IMAD.MOV.U32 R11, RZ, RZ, R23 ;  /* 0x000000ffff0b7224 */ /* 0x000fce00078e0017 */
.L_x_8:
[----:B------:R-:W-:-:S05]  /*22e0*/  IADD3 R6, P0, PT, R6, 0x1, RZ ;  /* 0x0000000106067810 */ /* 0x000fca0007f1e0ff */
[----:B------:R-:W-:Y:S01]  /*22f0*/  IMAD.X R7, RZ, RZ, R7, P0 ;  /* 0x000000ffff077224 */ /* 0x000fe200000e0607 */
[----:B-----5:R-:W-:-:S04]  /*2300*/  ISETP.GE.U32.AND P0, PT, R6, R14, PT ;  /* 0x0000000e0600720c */ /* 0x020fc80003f06070 */
[----:B------:R-:W-:-:S13]  /*2310*/  ISETP.GE.U32.AND.EX P0, PT, R7, R15, PT, P0 ;  /* 0x0000000f0700720c */ /* 0x000fda0003f06100 */
[----:B------:R-:W-:Y:S05]  /*2320*/  @!P0 BRA `(.L_x_10) ;  /* 0xffffffdc00cc8947 */ /* 0x000fea000383ffff */
.L_x_1:
[----:B------:R-:W1:Y:S01]  /*2330*/  LDCU.64 UR4, c[0x0][0x398] ;  /* 0x00007300ff0477ac */ /* 0x000e620008000a00 */
[----:B------:R-:W-:Y:S02]  /*2340*/  IADD3 R4, P0, PT, R4, R14, RZ ;  /* 0x0000000e04047210 */ /* 0x000fe40007f1e0ff */
[----:B-----5:R-:W-:Y:S01]  /*2350*/  IADD3 R2, P1, PT, R2, R10, RZ ;  /* 0x0000000a02027210 */ /* 0x020fe20007f3e0ff */
[----:B------:R-:W-:Y:S02]  /*2360*/  UIADD3 UR8, UP0, UPT, UR8, 0x1, URZ ;  /* 0x0000000108087890 */ /* 0x000fe4000ff1e0ff */
[----:B------:R-:W-:Y:S02]  /*2370*/  IMAD.X R5, R5, 0x1, R15, P0 ;  /* 0x0000000105057824 */ /* 0x000fe400000e060f */
[----:B------:R-:W-:Y:S01]  /*2380*/  UIADD3.X UR9, UPT, UPT, URZ, UR9, URZ, UP0, !UPT ;  /* 0x00000009ff097290 */ /* 0x000fe200087fe4ff */
[----:B------:R-:W-:Y:S01]  /*2390*/  IMAD.X R3, R3, 0x1, R11, P1 ;  /* 0x0000000103037824 */ /* 0x000fe200008e060b */
[----:B-1----:R-:W-:-:S04]  /*23a0*/  UISETP.NE.U32.AND UP0, UPT, UR8, UR4, UPT ;  /* 0x000000040800728c */ /* 0x002fc8000bf05070 */
[----:B------:R-:W-:-:S09]  /*23b0*/  UISETP.NE.AND.EX UP0, UPT, UR9, UR5, UPT, UP0 ;  /* 0x000000050900728c */ /* 0x000fd2000bf05300 */
[----:B------:R-:W-:Y:S05]  /*23c0*/  BRA.U UP0, `(.L_x_11) ;  /* 0xffffffdd00547547 */ /* 0x000fea000b83ffff */
[----:B------:R-:W-:Y:S05]  /*23d0*/  EXIT ;  /* 0x000000000000794d */ /* 0x000fea0003800000 */
.L_x_12:
[----:B------:R-:W-:-:S00]  /*23e0*/  BRA `(.L_x_12) ;  /* 0xfffffffc00fc7947 */ /* 0x000fc0000383ffff */
[----:B------:R-:W-:-:S00]  /*23f0*/  NOP ;  /* 0x0000000000007918 */ /* 0x000fc00000000000 */
        /* <DEDUP_REMOVED lines=8> */
.L_x_24:


//--------------------- .text._ZN4micm4cuda22AddForcingTerms_kernelEPdS1_S1_mmmPmS2_S2_S2_S1_ --------------------------
	.section	.text._ZN4micm4cuda22AddForcingTerms_kernelEPdS1_S1_mmmPmS2_S2_S2_S1_,"ax",@progbits
	.align	128
        .global         _ZN4micm4cuda22AddForcingTerms_kernelEPdS1_S1_mmmPmS2_S2_S2_S1_
        .type           _ZN4micm4cuda22AddForcingTerms_kernelEPdS1_S1_mmmPmS2_S2_S2_S1_,@function
        .size           _ZN4micm4cuda22AddForcingTerms_kernelEPdS1_S1_mmmPmS2_S2_S2_S1_,(.L_x_25 - _ZN4micm4cuda22AddForcingTerms_kernelEPdS1_S1_mmmPmS2_S2_S2_S1_)
        .other          _ZN4micm4cuda22AddForcingTerms_kernelEPdS1_S1_mmmPmS2_S2_S2_S1_,@"STO_CUDA_ENTRY STV_DEFAULT"
_ZN4micm4cuda22AddForcingTerms_kernelEPdS1_S1_mmmPmS2_S2_S2_S1_:
.text._ZN4micm4cuda22AddForcingTerms_kernelEPdS1_S1_mmmPmS2_S2_S2_S1_:
[----:B------:R-:W-:Y:S01]  /*0000*/  LDC R1, c[0x0][0x37c] ;  /* 0x0000df00ff017b82 */ /* 0x000fe20000000800 */
[----:B------:R-:W0:Y:S07]  /*0010*/  S2R R3, SR_TID.X ;  /* 0x0000000000037919 */ /* 0x000e2e0000002100 */
[----:B------:R-:W0:Y:S01]  /*0020*/  S2UR UR4, SR_CTAID.X ;  /* 0x00000000000479c3 */ /* 0x000e220000002500 */
[----:B------:R-:W1:Y:S01]  /*0030*/  LDCU.64 UR6, c[0x0][0x3a0] ;  /* 0x00007400ff0677ac */ /* 0x000e620008000a00 */
[----:B------:R-:W2:Y:S06]  /*0040*/  LDCU.64 UR8, c[0x0][0x398] ;  /* 0x00007300ff0877ac */ /* 0x000eac0008000a00 */
[----:B------:R-:W0:Y:S01]  /*0050*/  LDC R10, c[0x0][0x360] ;  /* 0x0000d800ff0a7b82 */ /* 0x000e220000000800 */
[----:B-1----:R-:W-:-:S04]  /*0060*/  ISETP.NE.U32.AND P0, PT, RZ, UR6, PT ;  /* 0x00000006ff007c0c */ /* 0x002fc8000bf05070 */
[----:B------:R-:W-:Y:S01]  /*0070*/  ISETP.NE.AND.EX P0, PT, RZ, UR7, PT, P0 ;  /* 0x00000007ff007c0c */ /* 0x000fe2000bf05300 */
[----:B0-----:R-:W-:-:S05]  /*0080*/  IMAD R10, R10, UR4, R3 ;  /* 0x000000040a0a7c24 */ /* 0x001fca000f8e0203 */
[----:B--2---:R-:W-:-:S04]  /*0090*/  ISETP.GE.U32.AND P1, PT, R10, UR8, PT ;  /* 0x000000080a007c0c */ /* 0x004fc8000bf26070 */
[----:B------:R-:W-:-:S13]  /*00a0*/  ISETP.GE.U32.OR.EX P0, PT, RZ, UR9, !P0, P1 ;  /* 0x00000009ff007c0c */ /* 0x000fda000c706510 */
[----:B------:R-:W-:Y:S05]  /*00b0*/  @P0 EXIT ;  /* 0x000000000000094d */ /* 0x000fea0003800000 */
[----:B------:R-:W-:Y:S01]  /*00c0*/  IMAD.MOV.U32 R24, RZ, RZ, RZ ;  /* 0x000000ffff187224 */ /* 0x000fe200078e00ff */
[----:B------:R-:W-:Y:S02]  /*00d0*/  CS2R R6, SRZ ;  /* 0x0000000000067805 */ /* 0x000fe4000001ff00 */
[----:B------:R-:W-:Y:S01]  /*00e0*/  CS2R R4, SRZ ;  /* 0x0000000000047805 */ /* 0x000fe2000001ff00 */
[----:B------:R-:W-:Y:S01]  /*00f0*/  IMAD.MOV.U32 R2, RZ, RZ, RZ ;  /* 0x000000ffff027224 */ /* 0x000fe200078e00ff */
[----:B------:R-:W0:Y:S01]  /*0100*/  LDCU.64 UR8, c[0x0][0x358] ;  /* 0x00006b00ff0877ac */ /* 0x000e220008000a00 */
[----:B------:R-:W-:Y:S01]  /*0110*/  UMOV UR6, URZ ;  /* 0x000000ff00067c82 */ /* 0x000fe20008000000 */
[----:B------:R-:W-:-:S05]  /*0120*/  UMOV UR7, URZ ;  /* 0x000000ff00077c82 */ /* 0x000fca0008000000 */
.L_x_22:
[----:B------:R-:W1:Y:S01]  /*0130*/  LDCU.64 UR4, c[0x0][0x3b0] ;  /* 0x00007600ff0477ac */ /* 0x000e620008000a00 */
[----:B------:R-:W-:Y:S01]  /*0140*/  IMAD.MOV.U32 R11, RZ, RZ, RZ ;  /* 0x000000ffff0b7224 */ /* 0x000fe200078e00ff */
[----:B------:R-:W2:Y:S01]  /*0150*/  LDCU.64 UR12, c[0x0][0x398] ;  /* 0x00007300ff0c77ac */ /* 0x000ea20008000a00 */
[----:B------:R-:W3:Y:S01]  /*0160*/  LDCU.64 UR10, c[0x0][0x380] ;  /* 0x00007000ff0a77ac */ /* 0x000ee20008000a00 */
[----:B-1----:R-:W-:-:S04]  /*0170*/  ULEA UR4, UP0, UR6, UR4, 0x3 ;  /* 0x0000000406047291 */ /* 0x002fc8000f8018ff */
[----:B------:R-:W-:Y:S01]  /*0180*/  ULEA.HI.X UR5, UR6, UR5, UR7, 0x3, UP0 ;  /* 0x0000000506057291 */ /* 0x000fe200080f1c07 */
[----:B--2---:R-:W-:Y:S02]  /*0190*/  IMAD.U32 R12, RZ, RZ, UR12 ;  /* 0x0000000cff0c7e24 */ /* 0x004fe4000f8e00ff */
[----:B0-----:R-:W-:Y:S02]  /*01a0*/  IMAD.U32 R8, RZ, RZ, UR4 ;  /* 0x00000004ff087e24 */ /* 0x001fe4000f8e00ff */
[----:B------:R-:W-:Y:S02]  /*01b0*/  IMAD.U32 R13, RZ, RZ, UR13 ;  /* 0x0000000dff0d7e24 */ /* 0x000fe4000f8e00ff */
[----:B------:R-:W-:Y:S02]  /*01c0*/  IMAD.U32 R9, RZ, RZ, UR5 ;  /* 0x00000005ff097e24 */ /* 0x000fe4000f8e00ff */
[----:B------:R-:W-:-:S03]  /*01d0*/  IMAD R0, R12, UR7, RZ ;  /* 0x000000070c007c24 */ /* 0x000fc6000f8e02ff */
[----:B0-----:R-:W2:Y:S01]  /*01e0*/  LDG.E.64 R14, desc[UR8][R8.64] ;  /* 0x00000008080e7981 */ /* 0x001ea2000c1e1b00 */
[----:B------:R-:W-:-:S04]  /*01f0*/  IMAD.WIDE.U32 R16, R12, UR6, R10 ;  /* 0x000000060c107c25 */ /* 0x000fc8000f8e000a */
[----:B------:R-:W-:Y:S01]  /*0200*/  IMAD R3, R13, UR6, R0 ;  /* 0x000000060d037c24 */ /* 0x000fe2000f8e0200 */
[----:B---3--:R-:W-:-:S03]  /*0210*/  LEA R18, P0, R16, UR10, 0x3 ;  /* 0x0000000a10127c11 */ /* 0x008fc6000f8018ff */
[----:B------:R-:W-:-:S05]  /*0220*/  IMAD.IADD R3, R17, 0x1, R3 ;  /* 0x0000000111037824 */ /* 0x000fca00078e0203 */
[----:B------:R-:W-:-:S05]  /*0230*/  LEA.HI.X R19, R16, UR11, R3, 0x3, P0 ;  /* 0x0000000b10137c11 */ /* 0x000fca00080f1c03 */
[----:B------:R0:W5:Y:S01]  /*0240*/  LDG.E.64 R16, desc[UR8][R18.64] ;  /* 0x0000000812107981 */ /* 0x000162000c1e1b00 */
[----:B--2---:R-:W-:-:S04]  /*0250*/  ISETP.NE.U32.AND P0, PT, R14, RZ, PT ;  /* 0x000000ff0e00720c */ /* 0x004fc80003f05070 */
[----:B------:R-:W-:-:S13]  /*0260*/  ISETP.NE.AND.EX P0, PT, R15, RZ, PT, P0 ;  /* 0x000000ff0f00720c */ /* 0x000fda0003f05300 */
[----:B0-----:R-:W-:Y:S05]  /*0270*/  @!P0 BRA `(.L_x_13) ;  /* 0x0000000c001c8947 */ /* 0x001fea0003800000 */
[----:B------:R-:W-:Y:S01]  /*0280*/  ISETP.GE.U32.AND P1, PT, R14, 0x8, PT ;  /* 0x000000080e00780c */ /* 0x000fe20003f26070 */
[----:B------:R-:W-:Y:S02]  /*0290*/  IMAD.MOV.U32 R0, RZ, RZ, RZ ;  /* 0x000000ffff007224 */ /* 0x000fe400078e00ff */
[----:B------:R-:W-:Y:S01]  /*02a0*/  IMAD.MOV.U32 R3, RZ, RZ, RZ ;  /* 0x000000ffff037224 */ /* 0x000fe200078e00ff */
[----:B------:R-:W-:-:S13]  /*02b0*/  ISETP.GE.U32.AND.EX P1, PT, R15, RZ, PT, P1 ;  /* 0x000000ff0f00720c */ /* 0x000fda0003f26110 */
[----:B------:R-:W-:Y:S05]  /*02c0*/  @!P1 BRA `(.L_x_14) ;  /* 0x00000004006c9947 */ /* 0x000fea0003800000 */
[----:B------:R-:W0:Y:S01]  /*02d0*/  LDC.64 R18, c[0x0][0x3b8] ;  /* 0x0000ee00ff127b82 */ /* 0x000e220000000a00 */
[----:B------:R-:W-:Y:S01]  /*02e0*/  LOP3.LUT R0, R14, 0xfffffff8, RZ, 0xc0, !PT ;  /* 0xfffffff80e007812 */ /* 0x000fe200078ec0ff */
[--C-:B------:R-:W-:Y:S01]  /*02f0*/  IMAD.MOV.U32 R3, RZ, RZ, R15.reuse ;  /* 0x000000ffff037224 */ /* 0x100fe200078e000f */
[----:B------:R-:W1:Y:S01]  /*0300*/  LDCU.64 UR4, c[0x0][0x388] ;  /* 0x00007100ff0477ac */ /* 0x000e620008000a00 */
[----:B------:R-:W-:Y:S02]  /*0310*/  IMAD.MOV.U32 R25, RZ, RZ, R15 ;  /* 0x000000ffff197224 */ /* 0x000fe400078e000f */
[----:B------:R-:W-:Y:S01]  /*0320*/  IMAD.MOV.U32 R26, RZ, RZ, R0 ;  /* 0x000000ffff1a7224 */ /* 0x000fe200078e0000 */
[----:B0-----:R-:W-:-:S04]  /*0330*/  LEA R18, P1, R5, R18, 0x3 ;  /* 0x0000001205127211 */ /* 0x001fc800078218ff */
[----:B------:R-:W-:Y:S02]  /*0340*/  IADD3 R18, P2, PT, R18, 0x20, RZ ;  /* 0x0000002012127810 */ /* 0x000fe40007f5e0ff */
[----:B------:R-:W-:-:S05]  /*0350*/  LEA.HI.X R19, R5, R19, R2, 0x3, P1 ;  /* 0x0000001305137211 */ /* 0x000fca00008f1c02 */
[----:B-1----:R-:W-:-:S07]  /*0360*/  IMAD.X R19, RZ, RZ, R19, P2 ;  /* 0x000000ffff137224 */ /* 0x002fce00010e0613 */
.L_x_15:
[----:B------:R-:W2:Y:S01]  /*0370*/  LDG.E.64 R20, desc[UR8][R18.64+-0x20] ;  /* 0xffffe00812147981 */ /* 0x000ea2000c1e1b00 */
[----:B------:R-:W2:Y:S02]  /*0380*/  LDC.64 R12, c[0x0][0x398] ;  /* 0x0000e600ff0c7b82 */ /* 0x000ea40000000a00 */
[----:B--2---:R-:W-:-:S04]  /*0390*/  IMAD R11, R21, R12, RZ ;  /* 0x0000000c150b7224 */ /* 0x004fc800078e02ff */
[C---:B------:R-:W-:Y:S02]  /*03a0*/  IMAD R23, R20.reuse, R13, R11 ;  /* 0x0000000d14177224 */ /* 0x040fe400078e020b */
[----:B------:R-:W-:Y:S02]  /*03b0*/  IMAD.MOV.U32 R11, RZ, RZ, RZ ;  /* 0x000000ffff0b7224 */ /* 0x000fe400078e00ff */
[----:B------:R-:W-:-:S04]  /*03c0*/  IMAD.WIDE.U32 R20, R20, R12, R10 ;  /* 0x0000000c14147225 */ /* 0x000fc800078e000a */
[----:B------:R-:W-:Y:S01]  /*03d0*/  IMAD.IADD R21, R21, 0x1, R23 ;  /* 0x0000000115157824 */ /* 0x000fe200078e0217 */
[----:B------:R-:W-:-:S04]  /*03e0*/  LEA R22, P1, R20, UR4, 0x3 ;  /* 0x0000000414167c11 */ /* 0x000fc8000f8218ff */
[----:B------:R-:W-:Y:S02]  /*03f0*/  LEA.HI.X R23, R20, UR5, R21, 0x3, P1 ;  /* 0x0000000514177c11 */ /* 0x000fe400088f1c15 */
[----:B------:R-:W2:Y:S04]  /*0400*/  LDG.E.64 R20, desc[UR8][R18.64+-0x18] ;  /* 0xffffe80812147981 */ /* 0x000ea8000c1e1b00 */
[----:B------:R-:W3:Y:S02]  /*0410*/  LDG.E.64 R22, desc[UR8][R22.64] ;  /* 0x0000000816167981 */ /* 0x000ee4000c1e1b00 */
[----:B---3-5:R-:W-:Y:S01]  /*0420*/  DMUL R28, R22, R16 ;  /* 0x00000010161c7228 */ /* 0x028fe20000000000 */
[----:B--2---:R-:W-:-:S04]  /*0430*/  IMAD R16, R21, R12, RZ ;  /* 0x0000000c15107224 */ /* 0x004fc800078e02ff */
[C---:B------:R-:W-:Y:S02]  /*0440*/  IMAD R21, R20.reuse, R13, R16 ;  /* 0x0000000d14157224 */ /* 0x040fe400078e0210 */
[----:B------:R-:W-:-:S04]  /*0450*/  IMAD.WIDE.U32 R16, R20, R12, R10 ;  /* 0x0000000c14107225 */ /* 0x000fc800078e000a */
[----:B------:R-:W-:Y:S01]  /*0460*/  IMAD.IADD R17, R17, 0x1, R21 ;  /* 0x0000000111117824 */ /* 0x000fe200078e0215 */
[----:B------:R-:W-:-:S04]  /*0470*/  LEA R20, P1, R16, UR4, 0x3 ;  /* 0x0000000410147c11 */ /* 0x000fc8000f8218ff */
[----:B------:R-:W-:Y:S02]  /*0480*/  LEA.HI.X R21, R16, UR5, R17, 0x3, P1 ;  /* 0x0000000510157c11 */ /* 0x000fe400088f1c11 */
[----:B------:R-:W2:Y:S04]  /*0490*/  LDG.E.64 R16, desc[UR8][R18.64+-0x10] ;  /* 0xfffff00812107981 */ /* 0x000ea8000c1e1b00 */
[----:B------:R-:W3:Y:S01]  /*04a0*/  LDG.E.64 R20, desc[UR8][R20.64] ;  /* 0x0000000814147981 */ /* 0x000ee2000c1e1b00 */
[----:B--2---:R-:W-:-:S04]  /*04b0*/  IMAD R17, R17, R12, RZ ;  /* 0x0000000c11117224 */ /* 0x004fc800078e02ff */
[C---:B------:R-:W-:Y:S02]  /*04c0*/  IMAD R27, R16.reuse, R13, R17 ;  /* 0x0000000d101b7224 */ /* 0x040fe400078e0211 */
[----:B------:R-:W-:Y:S01]  /*04d0*/  IMAD.WIDE.U32 R16, R16, R12, R10 ;  /* 0x0000000c10107225 */ /* 0x000fe200078e000a */
[----:B---3--:R-:W-:-:S03]  /*04e0*/  DMUL R22, R28, R20 ;  /* 0x000000141c167228 */ /* 0x008fc60000000000 */
[----:B------:R-:W-:Y:S01]  /*04f0*/  IMAD.IADD R17, R17, 0x1, R27 ;  /* 0x0000000111117824 */ /* 0x000fe200078e021b */
[----:B------:R-:W-:-:S04]  /*0500*/  LEA R28, P1, R16, UR4, 0x3 ;  /* 0x00000004101c7c11 */ /* 0x000fc8000f8218ff */
[----:B------:R-:W-:Y:S02]  /*0510*/  LEA.HI.X R29, R16, UR5, R17, 0x3, P1 ;  /* 0x00000005101d7c11 */ /* 0x000fe400088f1c11 */
[----:B------:R-:W2:Y:S04]  /*0520*/  LDG.E.64 R16, desc[UR8][R18.64+-0x8] ;  /* 0xfffff80812107981 */ /* 0x000ea8000c1e1b00 */
[----:B------:R-:W3:Y:S01]  /*0530*/  LDG.E.64 R28, desc[UR8][R28.64] ;  /* 0x000000081c1c7981 */ /* 0x000ee2000c1e1b00 */
[----:B--2---:R-:W-:-:S04]  /*0540*/  IMAD R17, R17, R12, RZ ;  /* 0x0000000c11117224 */ /* 0x004fc800078e02ff */
[C---:B------:R-:W-:Y:S02]  /*0550*/  IMAD R21, R16.reuse, R13, R17 ;  /* 0x0000000d10157224 */ /* 0x040fe400078e0211 */
[----:B------:R-:W-:-:S04]  /*0560*/  IMAD.WIDE.U32 R16, R16, R12, R10 ;  /* 0x0000000c10107225 */ /* 0x000fc800078e000a */
[----:B------:R-:W-:Y:S01]  /*0570*/  IMAD.IADD R17, R17, 0x1, R21 ;  /* 0x0000000111117824 */ /* 0x000fe200078e0215 */
[----:B------:R-:W-:-:S04]  /*0580*/  LEA R20, P1, R16, UR4, 0x3 ;  /* 0x0000000410147c11 */ /* 0x000fc8000f8218ff */
[----:B------:R-:W-:Y:S02]  /*0590*/  LEA.HI.X R21, R16, UR5, R17, 0x3, P1 ;  /* 0x0000000510157c11 */ /* 0x000fe400088f1c11 */
[----:B------:R-:W2:Y:S01]  /*05a0*/  LDG.E.64 R16, desc[UR8][R18.64] ;  /* 0x0000000812107981 */ /* 0x000ea2000c1e1b00 */
[----:B---3--:R-:W-:-:S03]  /*05b0*/  DMUL R22, R22, R28 ;  /* 0x0000001c16167228 */ /* 0x008fc60000000000 */
        /* <DEDUP_REMOVED lines=33> */
[----:B------:R-:W-:-:S06]  /*07d0*/  LEA.HI.X R21, R16, UR5, R17, 0x3, P1 ;  /* 0x0000000510157c11 */ /* 0x000fcc00088f1c11 */
[----:B------:R-:W2:Y:S01]  /*07e0*/  LDG.E.64 R20, desc[UR8][R20.64] ;  /* 0x0000000814147981 */ /* 0x000ea2000c1e1b00 */
[----:B------:R-:W-:-:S04]  /*07f0*/  IADD3 R26, P1, PT, R26, -0x8, RZ ;  /* 0xfffffff81a1a7810 */ /* 0x000fc80007f3e0ff */
[----:B------:R-:W-:Y:S02]  /*0800*/  IADD3.X R25, PT, PT, R25, -0x1, RZ, P1, !PT ;  /* 0xffffffff19197810 */ /* 0x000fe40000ffe4ff */
[----:B------:R-:W-:-:S04]  /*0810*/  ISETP.NE.U32.AND P1, PT, R26, RZ, PT ;  /* 0x000000ff1a00720c */ /* 0x000fc80003f25070 */
[----:B------:R-:W-:Y:S01]  /*0820*/  ISETP.NE.AND.EX P1, PT, R25, RZ, PT, P1 ;  /* 0x000000ff1900720c */ /* 0x000fe20003f25310 */
[----:B---3--:R-:W-:Y:S01]  /*0830*/  DMUL R22, R22, R28 ;  /* 0x0000001c16167228 */ /* 0x008fe20000000000 */
[----:B------:R-:W-:-:S05]  /*0840*/  IADD3 R18, P2, PT, R18, 0x40, RZ ;  /* 0x0000004012127810 */ /* 0x000fca0007f5e0ff */
[----:B------:R-:W-:Y:S02]  /*0850*/  IMAD.X R19, RZ, RZ, R19, P2 ;  /* 0x000000ffff137224 */ /* 0x000fe400010e0613 */
[----:B--2---:R-:W-:-:S04]  /*0860*/  DMUL R16, R22, R20 ;  /* 0x0000001416107228 */ /* 0x004fc80000000000 */
[----:B------:R-:W-:Y:S07]  /*0870*/  @P1 BRA `(.L_x_15) ;  /* 0xfffffff800bc1947 */ /* 0x000fee000383ffff */
.L_x_14:
[----:B------:R-:W-:-:S04]  /*0880*/  LOP3.LUT R18, R14, 0x7, RZ, 0xc0, !PT ;  /* 0x000000070e127812 */ /* 0x000fc800078ec0ff */
[----:B------:R-:W-:-:S04]  /*0890*/  ISETP.NE.U32.AND P1, PT, R18, RZ, PT ;  /* 0x000000ff1200720c */ /* 0x000fc80003f25070 */
[----:B------:R-:W-:-:S13]  /*08a0*/  ISETP.NE.AND.EX P1, PT, RZ, RZ, PT, P1 ;  /* 0x000000ffff00720c */ /* 0x000fda0003f25310 */
[----:B------:R-:W-:Y:S05]  /*08b0*/  @!P1 BRA `(.L_x_13) ;  /* 0x00000004008c9947 */ /* 0x000fea0003800000 */
[----:B------:R-:W-:Y:S02]  /*08c0*/  ISETP.GE.U32.AND P1, PT, R18, 0x4, PT ;  /* 0x000000041200780c */ /* 0x000fe40003f26070 */
[----:B------:R-:W-:Y:S02]  /*08d0*/  LOP3.LUT R25, R14, 0x3, RZ, 0xc0, !PT ;  /* 0x000000030e197812 */ /* 0x000fe400078ec0ff */
[----:B------:R-:W-:Y:S02]  /*08e0*/  ISETP.GE.U32.AND.EX P1, PT, RZ, RZ, PT, P1 ;  /* 0x000000ffff00720c */ /* 0x000fe40003f26110 */
[----:B------:R-:W-:-:S04]  /*08f0*/  ISETP.NE.U32.AND P2, PT, R25, RZ, PT ;  /* 0x000000ff1900720c */ /* 0x000fc80003f45070 */
[----:B------:R-:W-:-:S07]  /*0900*/  ISETP.NE.AND.EX P2, PT, RZ, RZ, PT, P2 ;  /* 0x000000ffff00720c */ /* 0x000fce0003f45320 */
[----:B------:R-:W-:Y:S06]  /*0910*/  @!P1 BRA `(.L_x_16) ;  /* 0x0000000000b09947 */ /* 0x000fec0003800000 */
[----:B------:R-:W0:Y:S01]  /*0920*/  LDC.64 R18, c[0x0][0x3b8] ;  /* 0x0000ee00ff127b82 */ /* 0x000e220000000a00 */
[----:B------:R-:W-:Y:S01]  /*0930*/  IADD3 R20, P1, PT, R5, R0, RZ ;  /* 0x0000000005147210 */ /* 0x000fe20007f3e0ff */
[----:B------:R-:W1:Y:S04]  /*0940*/  LDCU.64 UR4, c[0x0][0x388] ;  /* 0x00007100ff0477ac */ /* 0x000e680008000a00 */
[----:B------:R-:W-:Y:S01]  /*0950*/  IMAD.X R21, R2, 0x1, R3, P1 ;  /* 0x0000000102157824 */ /* 0x000fe200008e0603 */
[----:B0-----:R-:W-:-:S04]  /*0960*/  LEA R18, P1, R20, R18, 0x3 ;  /* 0x0000001214127211 */ /* 0x001fc800078218ff */
[----:B------:R-:W-:-:S05]  /*0970*/  LEA.HI.X R19, R20, R19, R21, 0x3, P1 ;  /* 0x0000001314137211 */ /* 0x000fca00008f1c15 */
[----:B------:R-:W2:Y:S04]  /*0980*/  LDG.E.64 R22, desc[UR8][R18.64] ;  /* 0x0000000812167981 */ /* 0x000ea8000c1e1b00 */
[----:B------:R-:W3:Y:S01]  /*0990*/  LDG.E.64 R26, desc[UR8][R18.64+0x8] ;  /* 0x00000808121a7981 */ /* 0x000ee2000c1e1b00 */
[----:B--2---:R-:W-:-:S04]  /*09a0*/  IMAD R20, R23, R12, RZ ;  /* 0x0000000c17147224 */ /* 0x004fc800078e02ff */
[C---:B------:R-:W-:Y:S02]  /*09b0*/  IMAD R21, R22.reuse, R13, R20 ;  /* 0x0000000d16157224 */ /* 0x040fe400078e0214 */
[----:B------:R-:W-:-:S04]  /*09c0*/  IMAD.WIDE.U32 R22, R22, R12, R10 ;  /* 0x0000000c16167225 */ /* 0x000fc800078e000a */
[----:B------:R-:W-:Y:S01]  /*09d0*/  IMAD.IADD R21, R23, 0x1, R21 ;  /* 0x0000000117157824 */ /* 0x000fe200078e0215 */
[----:B-1----:R-:W-:-:S04]  /*09e0*/  LEA R20, P1, R22, UR4, 0x3 ;  /* 0x0000000416147c11 */ /* 0x002fc8000f8218ff */
[----:B------:R-:W-:-:S06]  /*09f0*/  LEA.HI.X R21, R22, UR5, R21, 0x3, P1 ;  /* 0x0000000516157c11 */ /* 0x000fcc00088f1c15 */
[----:B------:R-:W2:Y:S02]  /*0a00*/  LDG.E.64 R20, desc[UR8][R20.64] ;  /* 0x0000000814147981 */ /* 0x000ea4000c1e1b00 */
[----:B--2--5:R-:W-:Y:S01]  /*0a10*/  DMUL R22, R16, R20 ;  /* 0x0000001410167228 */ /* 0x024fe20000000000 */
[----:B---3--:R-:W-:-:S04]  /*0a20*/  IMAD R16, R27, R12, RZ ;  /* 0x0000000c1b107224 */ /* 0x008fc800078e02ff */
        /* <DEDUP_REMOVED lines=23> */
[----:B---3--:R-:W-:Y:S01]  /*0ba0*/  DMUL R22, R22, R20 ;  /* 0x0000001416167228 */ /* 0x008fe20000000000 */
[----:B------:R-:W-:-:S05]  /*0bb0*/  IADD3 R0, P1, PT, R0, 0x4, RZ ;  /* 0x0000000400007810 */ /* 0x000fca0007f3e0ff */
[----:B------:R-:W-:Y:S02]  /*0bc0*/  IMAD.X R3, RZ, RZ, R3, P1 ;  /* 0x000000ffff037224 */ /* 0x000fe400008e0603 */
[----:B--2---:R-:W-:-:S11]  /*0bd0*/  DMUL R16, R22, R26 ;  /* 0x0000001a16107228 */ /* 0x004fd60000000000 */
.L_x_16:
[----:B------:R-:W-:Y:S05]  /*0be0*/  @!P2 BRA `(.L_x_13) ;  /* 0x0000000000c0a947 */ /* 0x000fea0003800000 */
[----:B------:R-:W-:Y:S02]  /*0bf0*/  ISETP.NE.U32.AND P1, PT, R25, 0x1, PT ;  /* 0x000000011900780c */ /* 0x000fe40003f25070 */
[----:B------:R-:W-:Y:S02]  /*0c00*/  LOP3.LUT R14, R14, 0x1, RZ, 0xc0, !PT ;  /* 0x000000010e0e7812 */ /* 0x000fe400078ec0ff */
[----:B------:R-:W-:Y:S02]  /*0c10*/  ISETP.NE.AND.EX P1, PT, RZ, RZ, PT, P1 ;  /* 0x000000ffff00720c */ /* 0x000fe40003f25310 */
[----:B------:R-:W-:-:S04]  /*0c20*/  ISETP.NE.U32.AND P2, PT, R14, 0x1, PT ;  /* 0x000000010e00780c */ /* 0x000fc80003f45070 */
[----:B------:R-:W-:-:S07]  /*0c30*/  ISETP.NE.U32.AND.EX P2, PT, RZ, RZ, PT, P2 ;  /* 0x000000ffff00720c */ /* 0x000fce0003f45120 */
        /* <DEDUP_REMOVED lines=9> */
[-C--:B--2---:R-:W-:Y:S02]  /*0cd0*/  IMAD R21, R21, R12.reuse, RZ ;  /* 0x0000000c15157224 */ /* 0x084fe400078e02ff */
[----:B------:R-:W-:-:S04]  /*0ce0*/  IMAD.WIDE.U32 R14, R20, R12, R10 ;  /* 0x0000000c140e7225 */ /* 0x000fc800078e000a */
[-C--:B------:R-:W-:Y:S01]  /*0cf0*/  IMAD R21, R20, R13.reuse, R21 ;  /* 0x0000000d14157224 */ /* 0x080fe200078e0215 */
[----:B-1----:R-:W-:Y:S01]  /*0d00*/  LEA R20, P1, R14, UR4, 0x3 ;  /* 0x000000040e147c11 */ /* 0x002fe2000f8218ff */
[-C--:B---3--:R-:W-:Y:S02]  /*0d10*/  IMAD R19, R19, R12.reuse, RZ ;  /* 0x0000000c13137224 */ /* 0x088fe400078e02ff */
[----:B------:R-:W-:Y:S02]  /*0d20*/  IMAD.IADD R21, R15, 0x1, R21 ;  /* 0x000000010f157824 */ /* 0x000fe400078e0215 */
[C---:B------:R-:W-:Y:S02]  /*0d30*/  IMAD R15, R18.reuse, R13, R19 ;  /* 0x0000000d120f7224 */ /* 0x040fe400078e0213 */
[----:B------:R-:W-:Y:S01]  /*0d40*/  IMAD.WIDE.U32 R18, R18, R12, R10 ;  /* 0x0000000c12127225 */ /* 0x000fe200078e000a */
[----:B------:R-:W-:-:S03]  /*0d50*/  LEA.HI.X R21, R14, UR5, R21, 0x3, P1 ;  /* 0x000000050e157c11 */ /* 0x000fc600088f1c15 */
[----:B------:R-:W-:Y:S01]  /*0d60*/  IMAD.IADD R15, R19, 0x1, R15 ;  /* 0x00000001130f7824 */ /* 0x000fe200078e020f */
[C---:B------:R-:W-:Y:S02]  /*0d70*/  LEA R14, P1, R18.reuse, UR4, 0x3 ;  /* 0x00000004120e7c11 */ /* 0x040fe4000f8218ff */
[----:B------:R-:W2:Y:S02]  /*0d80*/  LDG.E.64 R20, desc[UR8][R20.64] ;  /* 0x0000000814147981 */ /* 0x000ea4000c1e1b00 */
[----:B------:R-:W-:-:S06]  /*0d90*/  LEA.HI.X R15, R18, UR5, R15, 0x3, P1 ;  /* 0x00000005120f7c11 */ /* 0x000fcc00088f1c0f */
[----:B------:R-:W3:Y:S01]  /*0da0*/  LDG.E.64 R14, desc[UR8][R14.64] ;  /* 0x000000080e0e7981 */ /* 0x000ee2000c1e1b00 */
[----:B------:R-:W-:-:S05]  /*0db0*/  IADD3 R0, P1, PT, R0, 0x2, RZ ;  /* 0x0000000200007810 */ /* 0x000fca0007f3e0ff */
[----:B------:R-:W-:Y:S01]  /*0dc0*/  IMAD.X R3, RZ, RZ, R3, P1 ;  /* 0x000000ffff037224 */ /* 0x000fe200008e0603 */
[----:B--2--5:R-:W-:-:S08]  /*0dd0*/  DMUL R16, R16, R20 ;  /* 0x0000001410107228 */ /* 0x024fd00000000000 */
[----:B---3--:R-:W-:-:S11]  /*0de0*/  DMUL R16, R16, R14 ;  /* 0x0000000e10107228 */ /* 0x008fd60000000000 */
.L_x_17:
[----:B------:R-:W-:Y:S05]  /*0df0*/  @P2 BRA `(.L_x_13) ;  /* 0x00000000003c2947 */ /* 0x000fea0003800000 */
[----:B------:R-:W0:Y:S01]  /*0e00*/  LDC.64 R14, c[0x0][0x3b8] ;  /* 0x0000ee00ff0e7b82 */ /* 0x000e220000000a00 */
[----:B------:R-:W-:Y:S01]  /*0e10*/  IADD3 R0, P1, PT, R5, R0, RZ ;  /* 0x0000000005007210 */ /* 0x000fe20007f3e0ff */
[----:B------:R-:W1:Y:S04]  /*0e20*/  LDCU.64 UR4, c[0x0][0x388] ;  /* 0x00007100ff0477ac */ /* 0x000e680008000a00 */
[----:B------:R-:W-:Y:S01]  /*0e30*/  IMAD.X R3, R2, 0x1, R3, P1 ;  /* 0x0000000102037824 */ /* 0x000fe200008e0603 */
[----:B0-----:R-:W-:-:S04]  /*0e40*/  LEA R18, P1, R0, R14, 0x3 ;  /* 0x0000000e00127211 */ /* 0x001fc800078218ff */
[----:B------:R-:W-:-:S06]  /*0e50*/  LEA.HI.X R19, R0, R15, R3, 0x3, P1 ;  /* 0x0000000f00137211 */ /* 0x000fcc00008f1c03 */
[----:B------:R-:W2:Y:S02]  /*0e60*/  LDG.E.64 R18, desc[UR8][R18.64] ;  /* 0x0000000812127981 */ /* 0x000ea4000c1e1b00 */
[-C--:B--2---:R-:W-:Y:S02]  /*0e70*/  IMAD R0, R19, R12.reuse, RZ ;  /* 0x0000000c13007224 */ /* 0x084fe400078e02ff */
[----:B------:R-:W-:-:S04]  /*0e80*/  IMAD.WIDE.U32 R14, R18, R12, R10 ;  /* 0x0000000c120e7225 */ /* 0x000fc800078e000a */
[----:B------:R-:W-:Y:S01]  /*0e90*/  IMAD R3, R18, R13, R0 ;  /* 0x0000000d12037224 */ /* 0x000fe200078e0200 */
[----:B-1----:R-:W-:-:S03]  /*0ea0*/  LEA R20, P1, R14, UR4, 0x3 ;  /* 0x000000040e147c11 */ /* 0x002fc6000f8218ff */
[----:B------:R-:W-:-:S05]  /*0eb0*/  IMAD.IADD R3, R15, 0x1, R3 ;  /* 0x000000010f037824 */ /* 0x000fca00078e0203 */
[----:B------:R-:W-:-:S06]  /*0ec0*/  LEA.HI.X R21, R14, UR5, R3, 0x3, P1 ;  /* 0x000000050e157c11 */ /* 0x000fcc00088f1c03 */
[----:B------:R-:W2:Y:S02]  /*0ed0*/  LDG.E.64 R20, desc[UR8][R20.64] ;  /* 0x0000000814147981 */ /* 0x000ea4000c1e1b00 */
[----:B--2--5:R-:W-:-:S11]  /*0ee0*/  DMUL R16, R16, R20 ;  /* 0x0000001410107228 */ /* 0x024fd60000000000 */
.L_x_13:
[----:B------:R-:W-:Y:S01]  /*0ef0*/  CS2R R18, SRZ ;  /* 0x0000000000127805 */ /* 0x000fe2000001ff00 */
[----:B------:R-:W-:Y:S06]  /*0f00*/  @!P0 BRA `(.L_x_18) ;  /* 0x00000000006c8947 */ /* 0x000fec0003800000 */
[----:B------:R-:W0:Y:S01]  /*0f10*/  LDC.64 R14, c[0x0][0x3b8] ;  /* 0x0000ee00ff0e7b82 */ /* 0x000e220000000a00 */
[----:B------:R-:W1:Y:S01]  /*0f20*/  LDCU.64 UR10, c[0x0][0x390] ;  /* 0x00007200ff0a77ac */ /* 0x000e620008000a00 */
[----:B------:R-:W-:Y:S01]  /*0f30*/  UMOV UR4, URZ ;  /* 0x000000ff00047c82 */ /* 0x000fe20008000000 */
[----:B------:R-:W-:-:S05]  /*0f40*/  UMOV UR5, URZ ;  /* 0x000000ff00057c82 */ /* 0x000fca0008000000 */
.L_x_19:
[----:B------:R-:W-:-:S04]  /*0f50*/  IADD3 R0, P0, PT, R5, UR4, RZ ;  /* 0x0000000405007c10 */ /* 0x000fc8000ff1e0ff */
[----:B------:R-:W-:Y:S02]  /*0f60*/  IADD3.X R3, PT, PT, R2, UR5, RZ, P0, !PT ;  /* 0x0000000502037c10 */ /* 0x000fe400087fe4ff */
        /* <DEDUP_REMOVED lines=8> */
[----:B------:R-:W-:-:S05]  /*0ff0*/  LEA.HI.X R21, R18, UR11, R3, 0x3, P0 ;  /* 0x0000000b12157c11 */ /* 0x000fca00080f1c03 */
[----:B------:R-:W2:Y:S01]  /*1000*/  LDG.E.64 R18, desc[UR8][R20.64] ;  /* 0x0000000814127981 */ /* 0x000ea2000c1e1b00 */
[----:B------:R-:W-:Y:S01]  /*1010*/  UIADD3 UR4, UP0, UPT, UR4, 0x1, URZ ;  /* 0x0000000104047890 */ /* 0x000fe2000ff1e0ff */
[----:B--2--5:R-:W-:-:S07]  /*1020*/  DADD R18, R18, -R16 ;  /* 0x0000000012127229 */ /* 0x024fce0000000810 */
[----:B------:R2:W-:Y:S04]  /*1030*/  STG.E.64 desc[UR8][R20.64], R18 ;  /* 0x0000001214007986 */ /* 0x0005e8000c101b08 */
[----:B------:R-:W3:Y:S01]  /*1040*/  LDG.E.64 R26, desc[UR8][R8.64] ;  /* 0x00000008081a7981 */ /* 0x000ee2000c1e1b00 */
[----:B------:R-:W-:-:S06]  /*1050*/  UIADD3.X UR5, UPT, UPT, URZ, UR5, URZ, UP0, !UPT ;  /* 0x00000005ff057290 */ /* 0x000fcc00087fe4ff */
[----:B------:R-:W-:Y:S01]  /*1060*/  IMAD.U32 R3, RZ, RZ, UR5 ;  /* 0x00000005ff037e24 */ /* 0x000fe2000f8e00ff */
[----:B---3--:R-:W-:-:S04]  /*1070*/  ISETP.LE.U32.AND P0, PT, R26, UR4, PT ;  /* 0x000000041a007c0c */ /* 0x008fc8000bf03070 */
[----:B------:R-:W-:-:S13]  /*1080*/  ISETP.GE.U32.AND.EX P0, PT, R3, R27, PT, P0 ;  /* 0x0000001b0300720c */ /* 0x000fda0003f06100 */
[----:B--2---:R-:W-:Y:S05]  /*1090*/  @!P0 BRA `(.L_x_19) ;  /* 0xfffffffc00ac8947 */ /* 0x004fea000383ffff */
[----:B------:R-:W-:Y:S02]  /*10a0*/  IMAD.MOV.U32 R18, RZ, RZ, R26 ;  /* 0x000000ffff127224 */ /* 0x000fe400078e001a */
[----:B------:R-:W-:-:S07]  /*10b0*/  IMAD.MOV.U32 R19, RZ, RZ, R27 ;  /* 0x000000ffff137224 */ /* 0x000fce00078e001b */
.L_x_18:
[----:B------:R-:W0:Y:S02]  /*10c0*/  LDCU.64 UR4, c[0x0][0x3c0] ;  /* 0x00007800ff0477ac */ /* 0x000e240008000a00 */
[----:B0-----:R-:W-:-:S04]  /*10d0*/  ULEA UR4, UP0, UR6, UR4, 0x3 ;  /* 0x0000000406047291 */ /* 0x001fc8000f8018ff */
[----:B------:R-:W-:Y:S02]  /*10e0*/  ULEA.HI.X UR5, UR6, UR5, UR7, 0x3, UP0 ;  /* 0x0000000506057291 */ /* 0x000fe400080f1c07 */
[----:B------:R-:W-:-:S04]  /*10f0*/  IMAD.U32 R14, RZ, RZ, UR4 ;  /* 0x00000004ff0e7e24 */ /* 0x000fc8000f8e00ff */
[----:B------:R-:W-:-:S05]  /*1100*/  IMAD.U32 R15, RZ, RZ, UR5 ;  /* 0x00000005ff0f7e24 */ /* 0x000fca000f8e00ff */
[----:B------:R-:W2:Y:S01]  /*1110*/  LDG.E.64 R20, desc[UR8][R14.64] ;  /* 0x000000080e147981 */ /* 0x000ea2000c1e1b00 */
[----:B------:R-:W-:Y:S02]  /*1120*/  CS2R R28, SRZ ;  /* 0x00000000001c7805 */ /* 0x000fe4000001ff00 */
[----:B--2---:R-:W-:-:S04]  /*1130*/  ISETP.NE.U32.AND P0, PT, R20, RZ, PT ;  /* 0x000000ff1400720c */ /* 0x004fc80003f05070 */
[----:B------:R-:W-:-:S13]  /*1140*/  ISETP.NE.AND.EX P0, PT, R21, RZ, PT, P0 ;  /* 0x000000ff1500720c */ /* 0x000fda0003f05300 */
[----:B------:R-:W-:Y:S05]  /*1150*/  @!P0 BRA `(.L_x_20) ;  /* 0x0000000000808947 */ /* 0x000fea0003800000 */
[----:B------:R-:W0:Y:S01]  /*1160*/  LDC.64 R18, c[0x0][0x3d0] ;  /* 0x0000f400ff127b82 */ /* 0x000e220000000a00 */
[----:B------:R-:W1:Y:S01]  /*1170*/  LDCU.64 UR10, c[0x0][0x390] ;  /* 0x00007200ff0a77ac */ /* 0x000e620008000a00 */
[----:B------:R-:W-:Y:S01]  /*1180*/  UMOV UR4, URZ ;  /* 0x000000ff00047c82 */ /* 0x000fe20008000000 */
[----:B------:R-:W-:-:S05]  /*1190*/  UMOV UR5, URZ ;  /* 0x000000ff00057c82 */ /* 0x000fca0008000000 */
.L_x_21:
[----:B------:R-:W2:Y:S01]  /*11a0*/  LDC.64 R20, c[0x0][0x3c8] ;  /* 0x0000f200ff147b82 */ /* 0x000ea20000000a00 */
[----:B------:R-:W-:-:S04]  /*11b0*/  IADD3 R0, P0, PT, R6, UR4, RZ ;  /* 0x0000000406007c10 */ /* 0x000fc8000ff1e0ff */
[----:B------:R-:W-:Y:S02]  /*11c0*/  IADD3.X R3, PT, PT, R4, UR5, RZ, P0, !PT ;  /* 0x0000000504037c10 */ /* 0x000fe400087fe4ff */
[----:B--2---:R-:W-:-:S04]  /*11d0*/  LEA R28, P0, R0, R20, 0x3 ;  /* 0x00000014001c7211 */ /* 0x004fc800078018ff */
[----:B------:R-:W-:-:S06]  /*11e0*/  LEA.HI.X R29, R0, R21, R3, 0x3, P0 ;  /* 0x00000015001d7211 */ /* 0x000fcc00000f1c03 */
[----:B------:R-:W2:Y:S01]  /*11f0*/  LDG.E.64 R28, desc[UR8][R28.64] ;  /* 0x000000081c1c7981 */ /* 0x000ea2000c1e1b00 */
[----:B------:R-:W-:-:S04]  /*1200*/  IADD3 R0, P0, PT, R24, UR4, RZ ;  /* 0x0000000418007c10 */ /* 0x000fc8000ff1e0ff */
[----:B------:R-:W-:Y:S01]  /*1210*/  IADD3.X R3, PT, PT, R7, UR5, RZ, P0, !PT ;  /* 0x0000000507037c10 */ /* 0x000fe200087fe4ff */
[-C--:B--2---:R-:W-:Y:S02]  /*1220*/  IMAD R20, R29, R12.reuse, RZ ;  /* 0x0000000c1d147224 */ /* 0x084fe400078e02ff */
[----:B------:R-:W-:-:S04]  /*1230*/  IMAD.WIDE.U32 R22, R28, R12, R10 ;  /* 0x0000000c1c167225 */ /* 0x000fc800078e000a */
[----:B------:R-:W-:Y:S01]  /*1240*/  IMAD R25, R28, R13, R20 ;  /* 0x0000000d1c197224 */ /* 0x000fe200078e0214 */
[----:B0-----:R-:W-:-:S04]  /*1250*/  LEA R20, P0, R0, R18, 0x3 ;  /* 0x0000001200147211 */ /* 0x001fc800078018ff */
[----:B------:R-:W-:Y:S01]  /*1260*/  LEA.HI.X R21, R0, R19, R3, 0x3, P0 ;  /* 0x0000001300157211 */ /* 0x000fe200000f1c03 */
[----:B------:R-:W-:Y:S01]  /*1270*/  IMAD.IADD R3, R23, 0x1, R25 ;  /* 0x0000000117037824 */ /* 0x000fe200078e0219 */
[----:B-1----:R-:W-:-:S04]  /*1280*/  LEA R26, P0, R22, UR10, 0x3 ;  /* 0x0000000a161a7c11 */ /* 0x002fc8000f8018ff */
[----:B------:R-:W-:Y:S01]  /*1290*/  LEA.HI.X R27, R22, UR11, R3, 0x3, P0 ;  /* 0x0000000b161b7c11 */ /* 0x000fe200080f1c03 */
[----:B------:R-:W2:Y:S04]  /*12a0*/  LDG.E.64 R20, desc[UR8][R20.64] ;  /* 0x0000000814147981 */ /* 0x000ea8000c1e1b00 */
[----:B------:R-:W2:Y:S01]  /*12b0*/  LDG.E.64 R22, desc[UR8][R26.64] ;  /* 0x000000081a167981 */ /* 0x000ea2000c1e1b00 */
[----:B------:R-:W-:Y:S01]  /*12c0*/  UIADD3 UR4, UP0, UPT, UR4, 0x1, URZ ;  /* 0x0000000104047890 */ /* 0x000fe2000ff1e0ff */
[----:B--2--5:R-:W-:-:S07]  /*12d0*/  DFMA R22, R20, R16, R22 ;  /* 0x000000101416722b */ /* 0x024fce0000000016 */
[----:B------:R2:W-:Y:S04]  /*12e0*/  STG.E.64 desc[UR8][R26.64], R22 ;  /* 0x000000161a007986 */ /* 0x0005e8000c101b08 */
[----:B------:R-:W3:Y:S01]  /*12f0*/  LDG.E.64 R28, desc[UR8][R14.64] ;  /* 0x000000080e1c7981 */ /* 0x000ee2000c1e1b00 */
[----:B------:R-:W-:-:S06]  /*1300*/  UIADD3.X UR5, UPT, UPT, URZ, UR5, URZ, UP0, !UPT ;  /* 0x00000005ff057290 */ /* 0x000fcc00087fe4ff */
[----:B------:R-:W-:Y:S01]  /*1310*/  IMAD.U32 R0, RZ, RZ, UR5 ;  /* 0x00000005ff007e24 */ /* 0x000fe2000f8e00ff */
[----:B---3--:R-:W-:-:S04]  /*1320*/  ISETP.LE.U32.AND P0, PT, R28, UR4, PT ;  /* 0x000000041c007c0c */ /* 0x008fc8000bf03070 */
[----:B------:R-:W-:-:S13]  /*1330*/  ISETP.GE.U32.AND.EX P0, PT, R0, R29, PT, P0 ;  /* 0x0000001d0000720c */ /* 0x000fda0003f06100 */
[----:B--2---:R-:W-:Y:S05]  /*1340*/  @!P0 BRA `(.L_x_21) ;  /* 0xfffffffc00948947 */ /* 0x004fea000383ffff */
[----:B------:R0:W5:Y:S02]  /*1350*/  LDG.E.64 R18, desc[UR8][R8.64] ;  /* 0x0000000808127981 */ /* 0x000164000c1e1b00 */
.L_x_20:
[----:B------:R-:W1:Y:S01]  /*1360*/  LDCU.64 UR4, c[0x0][0x3a0] ;  /* 0x00007400ff0477ac */ /* 0x000e620008000a00 */
[-C--:B------:R-:W-:Y:S02]  /*1370*/  IADD3 R6, P1, PT, R6, R28.reuse, RZ ;  /* 0x0000001c06067210 */ /* 0x080fe40007f3e0ff */
[----:B------:R-:W-:Y:S01]  /*1380*/  IADD3 R24, P2, PT, R24, R28, RZ ;  /* 0x0000001c18187210 */ /* 0x000fe20007f5e0ff */
[----:B------:R-:W-:Y:S01]  /*1390*/  UIADD3 UR6, UP0, UPT, UR6, 0x1, URZ ;  /* 0x0000000106067890 */ /* 0x000fe2000ff1e0ff */
[----:B-----5:R-:W-:Y:S01]  /*13a0*/  IADD3 R5, P0, PT, R5, R18, RZ ;  /* 0x0000001205057210 */ /* 0x020fe20007f1e0ff */
[--C-:B------:R-:W-:Y:S02]  /*13b0*/  IMAD.X R4, R4, 0x1, R29.reuse, P1 ;  /* 0x0000000104047824 */ /* 0x100fe400008e061d */
[----:B------:R-:W-:Y:S01]  /*13c0*/  UIADD3.X UR7, UPT, UPT, URZ, UR7, URZ, UP0, !UPT ;  /* 0x00000007ff077290 */ /* 0x000fe200087fe4ff */
[----:B------:R-:W-:Y:S02]  /*13d0*/  IMAD.X R7, R7, 0x1, R29, P2 ;  /* 0x0000000107077824 */ /* 0x000fe400010e061d */
[----:B------:R-:W-:Y:S01]  /*13e0*/  IMAD.X R2, R2, 0x1, R19, P0 ;  /* 0x0000000102027824 */ /* 0x000fe200000e0613 */
[----:B-1----:R-:W-:-:S04]  /*13f0*/  UISETP.NE.U32.AND UP0, UPT, UR6, UR4, UPT ;  /* 0x000000040600728c */ /* 0x002fc8000bf05070 */
[----:B------:R-:W-:-:S09]  /*1400*/  UISETP.NE.AND.EX UP0, UPT, UR7, UR5, UPT, UP0 ;  /* 0x000000050700728c */ /* 0x000fd2000bf05300 */
[----:B------:R-:W-:Y:S05]  /*1410*/  BRA.U UP0, `(.L_x_22) ;  /* 0xffffffed00447547 */ /* 0x000fea000b83ffff */
[----:B------:R-:W-:Y:S05]  /*1420*/  EXIT ;  /* 0x000000000000794d */ /* 0x000fea0003800000 */
.L_x_23:
        /* <DEDUP_REMOVED lines=13> */
.L_x_25:


//--------------------- .nv.shared.reserved.0     --------------------------
	.section	.nv.shared.reserved.0,"aw",@nobits
	.weak		__nv_reservedSMEM_offset_0_alias
	.size		__nv_reservedSMEM_offset_0_alias, 0, 64
	.other		__nv_reservedSMEM_offset_0_alias,@"STO_CUDA_RESERVED_SHARED STV_DEFAULT"
__nv_reservedSMEM_offset_0_alias:
	.zero		0
	.zero		64


//--------------------- .nv.constant0._ZN4micm4cuda23AddJacobianTerms_kernelEPdS1_mmS1_PmS2_S2_S1_S2_ --------------------------
	.section	.nv.constant0._ZN4micm4cuda23AddJacobianTerms_kernelEPdS1_mmS1_PmS2_S2_S1_S2_,"a",@progbits
	.sectionflags	@""
	.align	4
.nv.constant0._ZN4micm4cuda23AddJacobianTerms_kernelEPdS1_mmS1_PmS2_S2_S1_S2_:
	.zero		976


//--------------------- .nv.constant0._ZN4micm4cuda22AddForcingTerms_kernelEPdS1_S1_mmmPmS2_S2_S2_S1_ --------------------------
	.section	.nv.constant0._ZN4micm4cuda22AddForcingTerms_kernelEPdS1_S1_mmmPmS2_S2_S2_S1_,"a",@progbits
	.sectionflags	@""
	.align	4
.nv.constant0._ZN4micm4cuda22AddForcingTerms_kernelEPdS1_S1_mmmPmS2_S2_S2_S1_:
	.zero		984


//--------------------- SYMBOLS --------------------------

	.type		.nv.reservedSmem.offset0,@object
	.size		.nv.reservedSmem.offset0,0x4
